	.target	sm_90a

	.elftype	@"ET_EXEC"


//--------------------- .note.nv.tkinfo           --------------------------
	.section	.note.nv.tkinfo,"",@"SHT_NOTE"
	.sectionflags	@"SHF_NOTE_NV_TKINFO"
	.tkinfo
        /*0018*/ 	.word	0x00000002
        /*0030*/ 	.string	""
        /*0030*/ 	.string	"ptxas"
        /*0030*/ 	.string	"Cuda compilation tools, release 13.0, V13.0.88"
        /*0030*/ 	.string	"Build cuda_13.0.r13.0/compiler.36424714_0"
        /*0030*/ 	.string	"-v  -suppress-debug-info  -lineinfo  -arch sm_90a "



//--------------------- .note.nv.cuinfo           --------------------------
	.section	.note.nv.cuinfo,"",@"SHT_NOTE"
	.sectionflags	@"SHF_NOTE_NV_CUINFO"
        /*0018*/ 	.short	0x0002
        /*001a*/ 	.short	0x005a
        /*001c*/ 	.short	0x0082
	.zero		2


//--------------------- .nv.info                  --------------------------
	.section	.nv.info,"",@"SHT_CUDA_INFO"
	.align	4


	//----- nvinfo : EIATTR_REGCOUNT
	.align		4
        /*0000*/ 	.byte	0x04, 0x2f
        /*0002*/ 	.short	(.L_1 - .L_0)
	.align		4
.L_0:
        /*0004*/ 	.word	index@(matmul_kernel)
        /*0008*/ 	.word	0x000000f7


	//----- nvinfo : EIATTR_FRAME_SIZE
	.align		4
.L_1:
        /*000c*/ 	.byte	0x04, 0x11
        /*000e*/ 	.short	(.L_3 - .L_2)
	.align		4
.L_2:
        /*0010*/ 	.word	index@(matmul_kernel)
        /*0014*/ 	.word	0x00000000


	//----- nvinfo : EIATTR_MIN_STACK_SIZE
	.align		4
.L_3:
        /*0018*/ 	.byte	0x04, 0x12
        /*001a*/ 	.short	(.L_5 - .L_4)
	.align		4
.L_4:
        /*001c*/ 	.word	index@(matmul_kernel)
        /*0020*/ 	.word	0x00000000
.L_5:


//--------------------- .nv.compat                --------------------------
	.section	.nv.compat,"",@"SHT_CUDA_COMPAT_INFO"
	.align	4
        /*0000*/ 	.byte	0x02, 0x09, 0x01, 0x00, 0x02, 0x02, 0x04, 0x00, 0x02, 0x05, 0x05, 0x00, 0x03, 0x07, 0x01, 0x01
        /*0010*/ 	.byte	0x02, 0x03, 0x00, 0x00, 0x02, 0x06, 0x01, 0x00, 0x04, 0x0b, 0x08, 0x00, 0x00, 0x00, 0x00, 0x00
        /*0020*/ 	.byte	0x00, 0x00, 0x00, 0x00


//--------------------- .nv.info.matmul_kernel    --------------------------
	.section	.nv.info.matmul_kernel,"",@"SHT_CUDA_INFO"
	.sectionflags	@""
	.align	4


	//----- nvinfo : EIATTR_CUDA_API_VERSION
	.align		4
        /*0000*/ 	.byte	0x04, 0x37
        /*0002*/ 	.short	(.L_7 - .L_6)
.L_6:
        /*0004*/ 	.word	0x00000082


	//----- nvinfo : EIATTR_KPARAM_INFO
	.align		4
.L_7:
        /*0008*/ 	.byte	0x04, 0x17
        /*000a*/ 	.short	(.L_9 - .L_8)
.L_8:
        /*000c*/ 	.word	0x00000000
        /*0010*/ 	.short	0x000d
        /*0012*/ 	.short	0x0048
        /*0014*/ 	.byte	0x00, 0xf4, 0x21, 0x00


	//----- nvinfo : EIATTR_KPARAM_INFO
	.align		4
.L_9:
        /*0018*/ 	.byte	0x04, 0x17
        /*001a*/ 	.short	(.L_11 - .L_10)
.L_10:
        /*001c*/ 	.word	0x00000000
        /*0020*/ 	.short	0x000c
        /*0022*/ 	.short	0x0040
        /*0024*/ 	.byte	0x00, 0xf4, 0x21, 0x00


	//----- nvinfo : EIATTR_KPARAM_INFO
	.align		4
.L_11:
        /*0028*/ 	.byte	0x04, 0x17
        /*002a*/ 	.short	(.L_13 - .L_12)
.L_12:
        /*002c*/ 	.word	0x00000000
        /*0030*/ 	.short	0x000b
        /*0032*/ 	.short	0x0038
        /*0034*/ 	.byte	0x00, 0xf0, 0x11, 0x00


	//----- nvinfo : EIATTR_KPARAM_INFO
	.align		4
.L_13:
        /*0038*/ 	.byte	0x04, 0x17
        /*003a*/ 	.short	(.L_15 - .L_14)
.L_14:
        /*003c*/ 	.word	0x00000000
        /*0040*/ 	.short	0x000a
        /*0042*/ 	.short	0x0034
        /*0044*/ 	.byte	0x00, 0xf0, 0x11, 0x00


	//----- nvinfo : EIATTR_KPARAM_INFO
	.align		4
.L_15:
        /*0048*/ 	.byte	0x04, 0x17
        /*004a*/ 	.short	(.L_17 - .L_16)
.L_16:
        /*004c*/ 	.word	0x00000000
        /*0050*/ 	.short	0x0009
        /*0052*/ 	.short	0x0030
        /*0054*/ 	.byte	0x00, 0xf0, 0x11, 0x00


	//----- nvinfo : EIATTR_KPARAM_INFO
	.align		4
.L_17:
        /*0058*/ 	.byte	0x04, 0x17
        /*005a*/ 	.short	(.L_19 - .L_18)
.L_18:
        /*005c*/ 	.word	0x00000000
        /*0060*/ 	.short	0x0008
        /*0062*/ 	.short	0x002c
        /*0064*/ 	.byte	0x00, 0xf0, 0x11, 0x00


	//----- nvinfo : EIATTR_KPARAM_INFO
	.align		4
.L_19:
        /*0068*/ 	.byte	0x04, 0x17
        /*006a*/ 	.short	(.L_21 - .L_20)
.L_20:
        /*006c*/ 	.word	0x00000000
        /*0070*/ 	.short	0x0007
        /*0072*/ 	.short	0x0028
        /*0074*/ 	.byte	0x00, 0xf0, 0x11, 0x00


	//----- nvinfo : EIATTR_KPARAM_INFO
	.align		4
.L_21:
        /*0078*/ 	.byte	0x04, 0x17
        /*007a*/ 	.short	(.L_23 - .L_22)
.L_22:
        /*007c*/ 	.word	0x00000000
        /*0080*/ 	.short	0x0006
        /*0082*/ 	.short	0x0024
        /*0084*/ 	.byte	0x00, 0xf0, 0x11, 0x00


	//----- nvinfo : EIATTR_KPARAM_INFO
	.align		4
.L_23:
        /*0088*/ 	.byte	0x04, 0x17
        /*008a*/ 	.short	(.L_25 - .L_24)
.L_24:
        /*008c*/ 	.word	0x00000000
        /*0090*/ 	.short	0x0005
        /*0092*/ 	.short	0x0020
        /*0094*/ 	.byte	0x00, 0xf0, 0x11, 0x00


	//----- nvinfo : EIATTR_KPARAM_INFO
	.align		4
.L_25:
        /*0098*/ 	.byte	0x04, 0x17
        /*009a*/ 	.short	(.L_27 - .L_26)
.L_26:
        /*009c*/ 	.word	0x00000000
        /*00a0*/ 	.short	0x0004
        /*00a2*/ 	.short	0x001c
        /*00a4*/ 	.byte	0x00, 0xf0, 0x11, 0x00


	//----- nvinfo : EIATTR_KPARAM_INFO
	.align		4
.L_27:
        /*00a8*/ 	.byte	0x04, 0x17
        /*00aa*/ 	.short	(.L_29 - .L_28)
.L_28:
        /*00ac*/ 	.word	0x00000000
        /*00b0*/ 	.short	0x0003
        /*00b2*/ 	.short	0x0018
        /*00b4*/ 	.byte	0x00, 0xf0, 0x11, 0x00


	//----- nvinfo : EIATTR_KPARAM_INFO
	.align		4
.L_29:
        /*00b8*/ 	.byte	0x04, 0x17
        /*00ba*/ 	.short	(.L_31 - .L_30)
.L_30:
        /*00bc*/ 	.word	0x00000000
        /*00c0*/ 	.short	0x0002
        /*00c2*/ 	.short	0x0010
        /*00c4*/ 	.byte	0x00, 0xf4, 0x21, 0x00


	//----- nvinfo : EIATTR_KPARAM_INFO
	.align		4
.L_31:
        /*00c8*/ 	.byte	0x04, 0x17
        /*00ca*/ 	.short	(.L_33 - .L_32)
.L_32:
        /*00cc*/ 	.word	0x00000000
        /*00d0*/ 	.short	0x0001
        /*00d2*/ 	.short	0x0008
        /*00d4*/ 	.byte	0x00, 0xf4, 0x21, 0x00


	//----- nvinfo : EIATTR_KPARAM_INFO
	.align		4
.L_33:
        /*00d8*/ 	.byte	0x04, 0x17
        /*00da*/ 	.short	(.L_35 - .L_34)
.L_34:
        /*00dc*/ 	.word	0x00000000
        /*00e0*/ 	.short	0x0000
        /*00e2*/ 	.short	0x0000
        /*00e4*/ 	.byte	0x00, 0xf4, 0x21, 0x00


	//----- nvinfo : EIATTR_EXPLICIT_CLUSTER
	.align		4
.L_35:
        /*00e8*/ 	.byte	0x01, 0x3e
	.zero		2


	//----- nvinfo : EIATTR_CTA_PER_CLUSTER
	.align		4
        /*00ec*/ 	.byte	0x04, 0x3d
        /*00ee*/ 	.short	(.L_37 - .L_36)
.L_36:
        /*00f0*/ 	.word	0x00000004
        /*00f4*/ 	.word	0x00000001
        /*00f8*/ 	.word	0x00000001


	//----- nvinfo : EIATTR_SPARSE_MMA_MASK
	.align		4
.L_37:
        /*00fc*/ 	.byte	0x03, 0x50
        /*00fe*/ 	.short	0x0000


	//----- nvinfo : EIATTR_MAXREG_COUNT
	.align		4
        /*0100*/ 	.byte	0x03, 0x1b
        /*0102*/ 	.short	0x00ff


	//----- nvinfo : EIATTR_NUM_BARRIERS
	.align		4
        /*0104*/ 	.byte	0x02, 0x4c
        /*0106*/ 	.byte	0x01
	.zero		1


	//----- nvinfo : EIATTR_MERCURY_ISA_VERSION
	.align		4
        /*0108*/ 	.byte	0x03, 0x5f
        /*010a*/ 	.short	0x0101


	//----- nvinfo : EIATTR_EXIT_INSTR_OFFSETS
	.align		4
        /*010c*/ 	.byte	0x04, 0x1c
        /*010e*/ 	.short	(.L_39 - .L_38)


	//   ....[0]....
.L_38:
        /*0110*/ 	.word	0x000060f0


	//   ....[1]....
        /*0114*/ 	.word	0x00006110


	//----- nvinfo : EIATTR_REQNTID
	.align		4
.L_39:
        /*0118*/ 	.byte	0x04, 0x10
        /*011a*/ 	.short	(.L_41 - .L_40)
.L_40:
        /*011c*/ 	.word	0x00000080
        /*0120*/ 	.word	0x00000001
        /*0124*/ 	.word	0x00000001


	//----- nvinfo : EIATTR_CBANK_PARAM_SIZE
	.align		4
.L_41:
        /*0128*/ 	.byte	0x03, 0x19
        /*012a*/ 	.short	0x0050


	//----- nvinfo : EIATTR_PARAM_CBANK
	.align		4
        /*012c*/ 	.byte	0x04, 0x0a
        /*012e*/ 	.short	(.L_43 - .L_42)
	.align		4
.L_42:
        /*0130*/ 	.word	index@(.nv.constant0.matmul_kernel)
        /*0134*/ 	.short	0x0210
        /*0136*/ 	.short	0x0050


	//----- nvinfo : EIATTR_SW_WAR
	.align		4
.L_43:
        /*0138*/ 	.byte	0x04, 0x36
        /*013a*/ 	.short	(.L_45 - .L_44)
.L_44:
        /*013c*/ 	.word	0x00000008
.L_45:


//--------------------- .nv.callgraph             --------------------------
	.section	.nv.callgraph,"",@"SHT_CUDA_CALLGRAPH"
	.align	4
	.sectionentsize	8
	.align		4
        /*0000*/ 	.word	0x00000000
	.align		4
        /*0004*/ 	.word	0xffffffff
	.align		4
        /*0008*/ 	.word	0x00000000
	.align		4
        /*000c*/ 	.word	0xfffffffe
	.align		4
        /*0010*/ 	.word	0x00000000
	.align		4
        /*0014*/ 	.word	0xfffffffd
	.align		4
        /*0018*/ 	.word	0x00000000
	.align		4
        /*001c*/ 	.word	0xfffffffc


//--------------------- .text.matmul_kernel       --------------------------
	.section	.text.matmul_kernel,"ax",@progbits
	.align	128
        .global         matmul_kernel
        .type           matmul_kernel,@function
        .size           matmul_kernel,(.L_x_4 - matmul_kernel)
        .other          matmul_kernel,@"STO_CUDA_ENTRY STV_DEFAULT"
matmul_kernel:
.text.matmul_kernel:
[----:B------:R-:W0:Y:S08]  /*0000*/  LDC R1, c[0x0][0x28] ;  /* 0x00000a00ff017b82 */ /* 0x000e300000000800 */
[----:B------:R-:W1:Y:S01]  /*0010*/  LDC.64 R38, c[0x0][0x228] ;  /* 0x00008a00ff267b82 */ /* 0x000e620000000a00 */
[----:B------:R-:W-:Y:S01]  /*0020*/  UMOV UR6, 0x400 ;  /* 0x0000040000067882 */ /* 0x000fe20000000000 */
[----:B------:R-:W-:Y:S01]  /*0030*/  ULDC.64 UR16, c[0x0][0x208] ;  /* 0x0000820000107ab9 */ /* 0x000fe20000000a00 */
[----:B------:R-:W-:-:S05]  /*0040*/  ULDC UR11, c[0x0][0x230] ;  /* 0x00008c00000b7ab9 */ /* 0x000fca0000000800 */
[----:B------:R-:W2:Y:S08]  /*0050*/  S2UR UR4, SR_CTAID.X ;  /* 0x00000000000479c3 */ /* 0x000eb00000002500 */
[----:B------:R-:W3:Y:S01]  /*0060*/  LDC R178, c[0x0][0x230] ;  /* 0x00008c00ffb27b82 */ /* 0x000ee20000000800 */
[----:B-1----:R-:W-:-:S07]  /*0070*/  VIADD R0, R39, 0x3f ;  /* 0x0000003f27007836 */ /* 0x002fce0000000000 */
[----:B------:R-:W1:Y:S01]  /*0080*/  S2UR UR10, SR_CgaCtaId ;  /* 0x00000000000a79c3 */ /* 0x000e620000008800 */
[----:B------:R-:W-:Y:S02]  /*0090*/  SHF.R.S32.HI R3, RZ, 0x1f, R0 ;  /* 0x0000001fff037819 */ /* 0x000fe40000011400 */
[----:B--2---:R-:W-:Y:S01]  /*00a0*/  I2FP.F32.U32 R5, UR4 ;  /* 0x0000000400057c45 */ /* 0x004fe20008201000 */
[----:B------:R-:W-:Y:S01]  /*00b0*/  ULDC UR4, c[0x0][0x150] ;  /* 0x0000540000047ab9 */ /* 0x000fe20000000800 */
[----:B------:R-:W-:-:S03]  /*00c0*/  LEA.HI R3, R3, R0, RZ, 0x6 ;  /* 0x0000000003037211 */ /* 0x000fc600078f30ff */
[----:B------:R-:W-:Y:S01]  /*00d0*/  FMUL R5, R5, UR4 ;  /* 0x0000000405057c20 */ /* 0x000fe20008400000 */
[----:B------:R-:W-:Y:S01]  /*00e0*/  SHF.R.S32.HI R3, RZ, 0x6, R3 ;  /* 0x00000006ff037819 */ /* 0x000fe20000011403 */
[----:B---3--:R-:W-:-:S04]  /*00f0*/  VIADD R178, R178, 0x3f ;  /* 0x0000003fb2b27836 */ /* 0x008fc80000000000 */
[----:B------:R-:W-:Y:S01]  /*0100*/  IMAD.SHL.U32 R4, R3, 0x8, RZ ;  /* 0x0000000803047824 */ /* 0x000fe200078e00ff */
[----:B------:R-:W2:Y:S04]  /*0110*/  F2I.U32.TRUNC.NTZ R5, R5 ;  /* 0x0000000500057305 */ /* 0x000ea8000020f000 */
[----:B------:R-:W-:Y:S01]  /*0120*/  IABS R7, R4 ;  /* 0x0000000400077213 */ /* 0x000fe20000000000 */
[----:B-1----:R-:W-:Y:S02]  /*0130*/  USHF.L.U32 UR5, UR10, 0x6, URZ ;  /* 0x000000060a057899 */ /* 0x002fe4000800063f */
[----:B------:R-:W-:Y:S01]  /*0140*/  ULEA UR10, UR10, UR6, 0x18 ;  /* 0x000000060a0a7291 */ /* 0x000fe2000f8ec03f */
[----:B------:R-:W1:Y:S01]  /*0150*/  I2F.RP R0, R7 ;  /* 0x0000000700007306 */ /* 0x000e620000209400 */
[----:B------:R-:W-:Y:S01]  /*0160*/  ULOP3.LUT UR5, UR5, 0xc0, URZ, 0xc0, !UPT ;  /* 0x000000c005057892 */ /* 0x000fe2000f8ec03f */
[----:B--2---:R-:W-:-:S06]  /*0170*/  IABS R11, R5 ;  /* 0x00000005000b7213 */ /* 0x004fcc0000000000 */
[----:B-1----:R-:W1:Y:S02]  /*0180*/  MUFU.RCP R0, R0 ;  /* 0x0000000000007308 */ /* 0x002e640000001000 */
[----:B-1----:R-:W-:Y:S01]  /*0190*/  VIADD R2, R0, 0xffffffe ;  /* 0x0ffffffe00027836 */ /* 0x002fe20000000000 */
[----:B------:R-:W-:-:S05]  /*01a0*/  IABS R0, R4 ;  /* 0x0000000400007213 */ /* 0x000fca0000000000 */
[----:B------:R1:W2:Y:S01]  /*01b0*/  F2I.FTZ.U32.TRUNC.NTZ R3, R2 ;  /* 0x0000000200037305 */ /* 0x0002a2000021f000 */
[----:B------:R-:W-:Y:S02]  /*01c0*/  IMAD.MOV R0, RZ, RZ, -R0 ;  /* 0x000000ffff007224 */ /* 0x000fe400078e0a00 */
[----:B-1----:R-:W-:Y:S02]  /*01d0*/  IMAD.MOV.U32 R2, RZ, RZ, RZ ;  /* 0x000000ffff027224 */ /* 0x002fe400078e00ff */
[----:B--2---:R-:W-:-:S04]  /*01e0*/  IMAD.MOV R6, RZ, RZ, -R3 ;  /* 0x000000ffff067224 */ /* 0x004fc800078e0a03 */
[----:B------:R-:W-:-:S04]  /*01f0*/  IMAD R9, R6, R7, RZ ;  /* 0x0000000706097224 */ /* 0x000fc800078e02ff */
[----:B------:R-:W-:-:S06]  /*0200*/  IMAD.HI.U32 R2, R3, R9, R2 ;  /* 0x0000000903027227 */ /* 0x000fcc00078e0002 */
[----:B------:R-:W-:-:S04]  /*0210*/  IMAD.HI.U32 R2, R2, R11, RZ ;  /* 0x0000000b02027227 */ /* 0x000fc800078e00ff */
[----:B------:R-:W-:-:S05]  /*0220*/  IMAD R0, R2, R0, R11 ;  /* 0x0000000002007224 */ /* 0x000fca00078e020b */
[----:B------:R-:W-:-:S13]  /*0230*/  ISETP.GT.U32.AND P1, PT, R7, R0, PT ;  /* 0x000000000700720c */ /* 0x000fda0003f24070 */
[----:B------:R-:W-:Y:S02]  /*0240*/  @!P1 IMAD.IADD R0, R0, 0x1, -R7 ;  /* 0x0000000100009824 */ /* 0x000fe400078e0a07 */
[----:B------:R-:W-:Y:S01]  /*0250*/  @!P1 VIADD R2, R2, 0x1 ;  /* 0x0000000102029836 */ /* 0x000fe20000000000 */
[----:B------:R-:W-:Y:S02]  /*0260*/  ISETP.NE.AND P1, PT, R4, RZ, PT ;  /* 0x000000ff0400720c */ /* 0x000fe40003f25270 */
[----:B------:R-:W-:Y:S02]  /*0270*/  ISETP.GE.U32.AND P0, PT, R0, R7, PT ;  /* 0x000000070000720c */ /* 0x000fe40003f06070 */
[----:B------:R-:W-:-:S04]  /*0280*/  LOP3.LUT R0, R5, R4, RZ, 0x3c, !PT ;  /* 0x0000000405007212 */ /* 0x000fc800078e3cff */
[----:B------:R-:W-:Y:S01]  /*0290*/  ISETP.GE.AND P2, PT, R0, RZ, PT ;  /* 0x000000ff0000720c */ /* 0x000fe20003f46270 */
[----:B------:R-:W-:-:S05]  /*02a0*/  VIADD R0, R38, 0xff ;  /* 0x000000ff26007836 */ /* 0x000fca0000000000 */
[----:B------:R-:W-:Y:S01]  /*02b0*/  SHF.R.S32.HI R3, RZ, 0x1f, R0 ;  /* 0x0000001fff037819 */ /* 0x000fe20000011400 */
[----:B------:R-:W-:-:S03]  /*02c0*/  @P0 VIADD R2, R2, 0x1 ;  /* 0x0000000102020836 */ /* 0x000fc60000000000 */
[----:B------:R-:W-:-:S03]  /*02d0*/  LEA.HI R3, R3, R0, RZ, 0x8 ;  /* 0x0000000003037211 */ /* 0x000fc600078f40ff */
[----:B------:R-:W-:Y:S01]  /*02e0*/  @!P2 IMAD.MOV R2, RZ, RZ, -R2 ;  /* 0x000000ffff02a224 */ /* 0x000fe200078e0a02 */
[----:B------:R-:W-:-:S05]  /*02f0*/  @!P1 LOP3.LUT R2, RZ, R4, RZ, 0x33, !PT ;  /* 0x00000004ff029212 */ /* 0x000fca00078e33ff */
[----:B------:R-:W-:Y:S02]  /*0300*/  IMAD.SHL.U32 R6, R2, 0x8, RZ ;  /* 0x0000000802067824 */ /* 0x000fe400078e00ff */
[----:B------:R-:W-:-:S03]  /*0310*/  IMAD.MOV R2, RZ, RZ, -R2 ;  /* 0x000000ffff027224 */ /* 0x000fc600078e0a02 */
[----:B------:R-:W-:Y:S01]  /*0320*/  LEA.HI.SX32 R3, R3, -R6, 0x18 ;  /* 0x8000000603037211 */ /* 0x000fe200078fc2ff */
[----:B------:R-:W-:-:S03]  /*0330*/  IMAD R11, R4, R2, R5 ;  /* 0x00000002040b7224 */ /* 0x000fc600078e0205 */
[----:B------:R-:W-:-:S04]  /*0340*/  VIMNMX R8, R3, 0x8, PT ;  /* 0x0000000803087848 */ /* 0x000fc80003fe0100 */
[-C--:B------:R-:W-:Y:S02]  /*0350*/  IABS R7, R8.reuse ;  /* 0x0000000800077213 */ /* 0x080fe40000000000 */
[----:B------:R-:W-:Y:S02]  /*0360*/  IABS R4, R8 ;  /* 0x0000000800047213 */ /* 0x000fe40000000000 */
[----:B------:R-:W1:Y:S08]  /*0370*/  I2F.RP R0, R7 ;  /* 0x0000000700007306 */ /* 0x000e700000209400 */
[----:B-1----:R-:W1:Y:S02]  /*0380*/  MUFU.RCP R0, R0 ;  /* 0x0000000000007308 */ /* 0x002e640000001000 */
[----:B-1----:R-:W-:-:S02]  /*0390*/  VIADD R3, R0, 0xffffffe ;  /* 0x0ffffffe00037836 */ /* 0x002fc40000000000 */
[----:B------:R-:W-:-:S04]  /*03a0*/  IMAD.MOV R0, RZ, RZ, -R4 ;  /* 0x000000ffff007224 */ /* 0x000fc800078e0a04 */
[----:B------:R-:W1:Y:S02]  /*03b0*/  F2I.FTZ.U32.TRUNC.NTZ R3, R3 ;  /* 0x0000000300037305 */ /* 0x000e64000021f000 */
[----:B-1----:R-:W-:-:S04]  /*03c0*/  IMAD.MOV R9, RZ, RZ, -R3 ;  /* 0x000000ffff097224 */ /* 0x002fc800078e0a03 */
[----:B------:R-:W-:Y:S01]  /*03d0*/  IMAD.MOV.U32 R2, RZ, RZ, R9 ;  /* 0x000000ffff027224 */ /* 0x000fe200078e0009 */
[----:B------:R-:W-:-:S03]  /*03e0*/  IABS R9, R11 ;  /* 0x0000000b00097213 */ /* 0x000fc60000000000 */
[----:B------:R-:W-:Y:S02]  /*03f0*/  IMAD R5, R2, R7, RZ ;  /* 0x0000000702057224 */ /* 0x000fe400078e02ff */
[----:B------:R-:W-:-:S04]  /*0400*/  IMAD.MOV.U32 R2, RZ, RZ, RZ ;  /* 0x000000ffff027224 */ /* 0x000fc800078e00ff */
        /* <DEDUP_REMOVED lines=9> */
[----:B------:R-:W-:Y:S02]  /*04a0*/  ISETP.GE.AND P2, PT, R0, RZ, PT ;  /* 0x000000ff0000720c */ /* 0x000fe40003f46270 */
[----:B------:R-:W1:Y:S05]  /*04b0*/  S2R R0, SR_TID.X ;  /* 0x0000000000007919 */ /* 0x000e6a0000002100 */
[----:B------:R-:W-:Y:S01]  /*04c0*/  @P0 VIADD R2, R2, 0x1 ;  /* 0x0000000102020836 */ /* 0x000fe20000000000 */
[----:B------:R-:W-:-:S05]  /*04d0*/  ISETP.GT.AND P0, PT, R178, 0x3f, PT ;  /* 0x0000003fb200780c */ /* 0x000fca0003f04270 */
[----:B------:R-:W-:Y:S01]  /*04e0*/  @!P2 IMAD.MOV R2, RZ, RZ, -R2 ;  /* 0x000000ffff02a224 */ /* 0x000fe200078e0a02 */
[----:B------:R-:W-:-:S05]  /*04f0*/  @!P1 LOP3.LUT R2, RZ, R8, RZ, 0x33, !PT ;  /* 0x00000008ff029212 */ /* 0x000fca00078e33ff */
[----:B------:R-:W-:Y:S02]  /*0500*/  IMAD.MOV R3, RZ, RZ, -R2 ;  /* 0x000000ffff037224 */ /* 0x000fe400078e0a02 */
[----:B------:R-:W-:Y:S02]  /*0510*/  IMAD.SHL.U32 R65, R2, 0x40, RZ ;  /* 0x0000004002417824 */ /* 0x000fe400078e00ff */
[----:B------:R-:W-:-:S04]  /*0520*/  IMAD R3, R8, R3, R11 ;  /* 0x0000000308037224 */ /* 0x000fc800078e020b */
[----:B------:R-:W-:-:S05]  /*0530*/  IMAD.IADD R3, R6, 0x1, R3 ;  /* 0x0000000106037824 */ /* 0x000fca00078e0203 */
[----:B------:R-:W-:Y:S02]  /*0540*/  R2UR UR4, R3 ;  /* 0x00000000030472ca */ /* 0x000fe400000e0000 */
[----:B-1----:R-:W-:Y:S02]  /*0550*/  SHF.R.U32.HI R98, RZ, 0x6, R0 ;  /* 0x00000006ff627819 */ /* 0x002fe40000011600 */
[C---:B------:R-:W-:Y:S02]  /*0560*/  LOP3.LUT R179, R0.reuse, 0x3f, RZ, 0xc0, !PT ;  /* 0x0000003f00b37812 */ /* 0x040fe400078ec0ff */
[C---:B------:R-:W-:Y:S02]  /*0570*/  LEA.HI R99, R0.reuse, 0xe, RZ, 0x1a ;  /* 0x0000000e00637811 */ /* 0x040fe400078fd0ff */
[C---:B------:R-:W-:Y:S02]  /*0580*/  LEA.HI R100, R0.reuse, 0x1e, RZ, 0x1a ;  /* 0x0000001e00647811 */ /* 0x040fe400078fd0ff */
[C---:B------:R-:W-:Y:S01]  /*0590*/  LEA.HI R182, R0.reuse, 0x2e, RZ, 0x1a ;  /* 0x0000002e00b67811 */ /* 0x040fe200078fd0ff */
[C---:B------:R-:W-:Y:S01]  /*05a0*/  IMAD.IADD R9, R65.reuse, 0x1, R99 ;  /* 0x0000000141097824 */ /* 0x040fe200078e0263 */
[----:B------:R-:W-:Y:S01]  /*05b0*/  LEA.HI R180, R0, 0x3e, RZ, 0x1a ;  /* 0x0000003e00b47811 */ /* 0x000fe200078fd0ff */
[----:B------:R-:W-:Y:S01]  /*05c0*/  ULEA UR4, UR4, UR5, 0x8 ;  /* 0x0000000504047291 */ /* 0x000fe2000f8e403f */
[----:B------:R-:W-:Y:S01]  /*05d0*/  SGXT.U32 R98, R98, 0x1 ;  /* 0x000000016262781a */ /* 0x000fe20000000000 */
[----:B------:R-:W-:-:S02]  /*05e0*/  IMAD.IADD R17, R65, 0x1, R100 ;  /* 0x0000000141117824 */ /* 0x000fc400078e0264 */
[C---:B------:R-:W-:Y:S01]  /*05f0*/  IMAD.IADD R57, R65.reuse, 0x1, R182 ;  /* 0x0000000141397824 */ /* 0x040fe200078e02b6 */
[----:B------:R-:W-:Y:S01]  /*0600*/  LOP3.LUT R2, R65, R98, RZ, 0xfc, !PT ;  /* 0x0000006241027212 */ /* 0x000fe200078efcff */
[----:B------:R-:W-:Y:S01]  /*0610*/  VIADD R66, R179, UR4 ;  /* 0x00000004b3427c36 */ /* 0x000fe20008000000 */
[C-C-:B------:R-:W-:Y:S02]  /*0620*/  LOP3.LUT R3, R65.reuse, 0x2, R98.reuse, 0xfe, !PT ;  /* 0x0000000241037812 */ /* 0x140fe400078efe62 */
[C-C-:B------:R-:W-:Y:S02]  /*0630*/  LOP3.LUT R4, R65.reuse, 0x4, R98.reuse, 0xfe, !PT ;  /* 0x0000000441047812 */ /* 0x140fe400078efe62 */
[C-C-:B------:R-:W-:Y:S02]  /*0640*/  LOP3.LUT R5, R65.reuse, 0x6, R98.reuse, 0xfe, !PT ;  /* 0x0000000641057812 */ /* 0x140fe400078efe62 */
[C-C-:B------:R-:W-:Y:S02]  /*0650*/  LOP3.LUT R6, R65.reuse, 0x8, R98.reuse, 0xfe, !PT ;  /* 0x0000000841067812 */ /* 0x140fe400078efe62 */
[----:B------:R-:W-:-:S02]  /*0660*/  LOP3.LUT R7, R65, 0xa, R98, 0xfe, !PT ;  /* 0x0000000a41077812 */ /* 0x000fc400078efe62 */
[C-C-:B------:R-:W-:Y:S02]  /*0670*/  LOP3.LUT R8, R65.reuse, 0xc, R98.reuse, 0xfe, !PT ;  /* 0x0000000c41087812 */ /* 0x140fe400078efe62 */
        /* <DEDUP_REMOVED lines=20> */
[C---:B------:R-:W-:Y:S01]  /*07c0*/  LOP3.LUT R64, R65.reuse, 0x3c, R98, 0xfe, !PT ;  /* 0x0000003c41407812 */ /* 0x040fe200078efe62 */
[----:B------:R-:W-:Y:S01]  /*07d0*/  IMAD.IADD R65, R65, 0x1, R180 ;  /* 0x0000000141417824 */ /* 0x000fe200078e02b4 */
[C---:B------:R-:W-:Y:S02]  /*07e0*/  LOP3.LUT R71, R98.reuse, 0x2, RZ, 0xfc, !PT ;  /* 0x0000000262477812 */ /* 0x040fe400078efcff */
[----:B------:R-:W-:-:S02]  /*07f0*/  LOP3.LUT R72, R98, 0x4, RZ, 0xfc, !PT ;  /* 0x0000000462487812 */ /* 0x000fc400078efcff */
[C---:B------:R-:W-:Y:S02]  /*0800*/  LOP3.LUT R73, R98.reuse, 0x6, RZ, 0xfc, !PT ;  /* 0x0000000662497812 */ /* 0x040fe400078efcff */
[C---:B------:R-:W-:Y:S02]  /*0810*/  LOP3.LUT R74, R98.reuse, 0x8, RZ, 0xfc, !PT ;  /* 0x00000008624a7812 */ /* 0x040fe400078efcff */
[C---:B------:R-:W-:Y:S02]  /*0820*/  LOP3.LUT R75, R98.reuse, 0xa, RZ, 0xfc, !PT ;  /* 0x0000000a624b7812 */ /* 0x040fe400078efcff */
[C---:B------:R-:W-:Y:S02]  /*0830*/  LOP3.LUT R76, R98.reuse, 0xc, RZ, 0xfc, !PT ;  /* 0x0000000c624c7812 */ /* 0x040fe400078efcff */
        /* <DEDUP_REMOVED lines=20> */
[----:B------:R-:W-:Y:S01]  /*0980*/  LOP3.LUT R97, R98, 0x3c, RZ, 0xfc, !PT ;  /* 0x0000003c62617812 */ /* 0x000fe200078efcff */
[----:B0-----:R-:W-:Y:S06]  /*0990*/  @P0 BRA `(.L_x_0) ;  /* 0x00000000004c0947 */ /* 0x001fec0003800000 */
[C---:B------:R-:W-:Y:S01]  /*09a0*/  IMAD.SHL.U32 R67, R0.reuse, 0x8, RZ ;  /* 0x0000000800437824 */ /* 0x040fe200078e00ff */
[----:B------:R-:W-:Y:S01]  /*09b0*/  CS2R R24, SRZ ;  /* 0x0000000000187805 */ /* 0x000fe2000001ff00 */
[----:B------:R-:W-:Y:S01]  /*09c0*/  IMAD.SHL.U32 R68, R0, 0x40, RZ ;  /* 0x0000004000447824 */ /* 0x000fe200078e00ff */
[----:B------:R-:W-:Y:S02]  /*09d0*/  CS2R R26, SRZ ;  /* 0x00000000001a7805 */ /* 0x000fe4000001ff00 */
[----:B------:R-:W-:Y:S02]  /*09e0*/  CS2R R28, SRZ ;  /* 0x00000000001c7805 */ /* 0x000fe4000001ff00 */
[----:B------:R-:W-:Y:S02]  /*09f0*/  CS2R R30, SRZ ;  /* 0x00000000001e7805 */ /* 0x000fe4000001ff00 */
[----:B------:R-:W-:Y:S02]  /*0a00*/  CS2R R32, SRZ ;  /* 0x0000000000207805 */ /* 0x000fe4000001ff00 */
[----:B------:R-:W-:-:S02]  /*0a10*/  CS2R R34, SRZ ;  /* 0x0000000000227805 */ /* 0x000fc4000001ff00 */
[----:B------:R-:W-:Y:S02]  /*0a20*/  CS2R R36, SRZ ;  /* 0x0000000000247805 */ /* 0x000fe4000001ff00 */
        /* <DEDUP_REMOVED lines=8> */
[----:B------:R-:W-:Y:S01]  /*0ab0*/  CS2R R54, SRZ ;  /* 0x0000000000367805 */ /* 0x000fe2000001ff00 */
[----:B------:R-:W-:Y:S06]  /*0ac0*/  BRA `(.L_x_1) ;  /* 0x0000004000c47947 */ /* 0x000fec0003800000 */
.L_x_0:
[----:B------:R-:W-:Y:S01]  /*0ad0*/  IABS R24, R39 ;  /* 0x0000002700187213 */ /* 0x000fe20000000000 */
[----:B------:R-:W-:Y:S01]  /*0ae0*/  ULDC UR4, c[0x0][0x240] ;  /* 0x0000900000047ab9 */ /* 0x000fe20000000800 */
[----:B------:R-:W-:Y:S01]  /*0af0*/  IABS R25, R38 ;  /* 0x0000002600197213 */ /* 0x000fe20000000000 */
[----:B------:R-:W-:Y:S01]  /*0b00*/  ULDC.64 UR12, c[0x0][0x218] ;  /* 0x00008600000c7ab9 */ /* 0x000fe20000000a00 */
[----:B------:R-:W0:Y:S01]  /*0b10*/  I2F.RP R30, R24 ;  /* 0x00000018001e7306 */ /* 0x000e220000209400 */
[----:B------:R-:W-:Y:S01]  /*0b20*/  IABS R37, R62 ;  /* 0x0000003e00257213 */ /* 0x000fe20000000000 */
[----:B------:R-:W1:Y:S01]  /*0b30*/  LDC R141, c[0x0][0x238] ;  /* 0x00008e00ff8d7b82 */ /* 0x000e620000000800 */
[----:B------:R-:W-:Y:S01]  /*0b40*/  IABS R41, R61 ;  /* 0x0000003d00297213 */ /* 0x000fe20000000000 */
[----:B------:R-:W-:Y:S01]  /*0b50*/  ULDC UR5, c[0x0][0x234] ;  /* 0x00008d0000057ab9 */ /* 0x000fe20000000800 */
[----:B------:R-:W-:Y:S01]  /*0b60*/  IABS R43, R60 ;  /* 0x0000003c002b7213 */ /* 0x000fe20000000000 */
[----:B------:R-:W-:Y:S01]  /*0b70*/  ULDC.64 UR8, c[0x0][0x210] ;  /* 0x0000840000087ab9 */ /* 0x000fe20000000a00 */
[----:B------:R-:W-:Y:S01]  /*0b80*/  IABS R45, R59 ;  /* 0x0000003b002d7213 */ /* 0x000fe20000000000 */
[----:B------:R-:W2:Y:S01]  /*0b90*/  I2F.RP R31, R25 ;  /* 0x00000019001f7306 */ /* 0x000ea20000209400 */
[----:B------:R-:W-:Y:S01]  /*0ba0*/  IABS R47, R58 ;  /* 0x0000003a002f7213 */ /* 0x000fe20000000000 */
[----:B------:R-:W-:Y:S01]  /*0bb0*/  ULDC UR6, c[0x0][0x23c] ;  /* 0x00008f0000067ab9 */ /* 0x000fe20000000800 */
[----:B------:R-:W-:Y:S01]  /*0bc0*/  IABS R49, R57 ;  /* 0x0000003900317213 */ /* 0x000fe20000000000 */
[----:B------:R-:W-:Y:S01]  /*0bd0*/  USHF.L.U32 UR18, UR6, 0x6, URZ ;  /* 0x0000000606127899 */ /* 0x000fe2000800063f */
[----:B------:R-:W-:Y:S01]  /*0be0*/  IABS R51, R56 ;  /* 0x0000003800337213 */ /* 0x000fe20000000000 */
[----:B------:R-:W-:Y:S01]  /*0bf0*/  IMAD R179, R179, UR6, RZ ;  /* 0x00000006b3b37c24 */ /* 0x000fe2000f8e02ff */
[----:B------:R-:W-:Y:S01]  /*0c00*/  IABS R53, R23 ;  /* 0x0000001700357213 */ /* 0x000fe20000000000 */
[----:B0-----:R-:W0:Y:S01]  /*0c10*/  MUFU.RCP R30, R30 ;  /* 0x0000001e001e7308 */ /* 0x001e220000001000 */
[----:B------:R-:W-:Y:S01]  /*0c20*/  IABS R55, R22 ;  /* 0x0000001600377213 */ /* 0x000fe20000000000 */
[----:B------:R-:W-:Y:S01]  /*0c30*/  IMAD.SHL.U32 R68, R0, 0x40, RZ ;  /* 0x0000004000447824 */ /* 0x000fe200078e00ff */
[----:B------:R-:W-:Y:S01]  /*0c40*/  IABS R67, R21 ;  /* 0x0000001500437213 */ /* 0x000fe20000000000 */
[----:B------:R-:W-:Y:S01]  /*0c50*/  UMOV UR7, URZ ;  /* 0x0000003f00077c82 */ /* 0x000fe20008000000 */
[----:B------:R-:W-:-:S02]  /*0c60*/  IABS R69, R20 ;  /* 0x0000001400457213 */ /* 0x000fc40000000000 */
[----:B------:R-:W-:Y:S01]  /*0c70*/  IABS R101, R19 ;  /* 0x0000001300657213 */ /* 0x000fe20000000000 */
[----:B--2---:R-:W2:Y:S01]  /*0c80*/  MUFU.RCP R31, R31 ;  /* 0x0000001f001f7308 */ /* 0x004ea20000001000 */
[----:B------:R-:W-:Y:S01]  /*0c90*/  IABS R103, R18 ;  /* 0x0000001200677213 */ /* 0x000fe20000000000 */
[----:B-1----:R-:W-:Y:S01]  /*0ca0*/  IMAD R180, R180, R141, RZ ;  /* 0x0000008db4b47224 */ /* 0x002fe200078e02ff */
[----:B------:R-:W-:Y:S01]  /*0cb0*/  IABS R105, R17 ;  /* 0x0000001100697213 */ /* 0x000fe20000000000 */
[-C--:B------:R-:W-:Y:S01]  /*0cc0*/  IMAD R182, R182, R141.reuse, RZ ;  /* 0x0000008db6b67224 */ /* 0x080fe200078e02ff */
[----:B------:R-:W-:Y:S01]  /*0cd0*/  IABS R107, R16 ;  /* 0x00000010006b7213 */ /* 0x000fe20000000000 */
[----:B------:R-:W-:Y:S01]  /*0ce0*/  IMAD R100, R100, R141, RZ ;  /* 0x0000008d64647224 */ /* 0x000fe200078e02ff */
[----:B------:R-:W-:Y:S01]  /*0cf0*/  IABS R109, R15 ;  /* 0x0000000f006d7213 */ /* 0x000fe20000000000 */
[----:B------:R-:W-:Y:S01]  /*0d00*/  IMAD R99, R99, R141, RZ ;  /* 0x0000008d63637224 */ /* 0x000fe200078e02ff */
[----:B------:R-:W-:Y:S01]  /*0d10*/  IABS R111, R14 ;  /* 0x0000000e006f7213 */ /* 0x000fe20000000000 */
[----:B0-----:R-:W-:Y:S01]  /*0d20*/  VIADD R26, R30, 0xffffffe ;  /* 0x0ffffffe1e1a7836 */ /* 0x001fe20000000000 */
[----:B------:R-:W-:Y:S01]  /*0d30*/  IABS R113, R13 ;  /* 0x0000000d00717213 */ /* 0x000fe20000000000 */
[----:B------:R-:W-:Y:S01]  /*0d40*/  IMAD R98, R98, R141, RZ ;  /* 0x0000008d62627224 */ /* 0x000fe200078e02ff */
[----:B------:R-:W-:Y:S01]  /*0d50*/  IABS R115, R12 ;  /* 0x0000000c00737213 */ /* 0x000fe20000000000 */
[----:B------:R0:W1:Y:S01]  /*0d60*/  F2I.FTZ.U32.TRUNC.NTZ R27, R26 ;  /* 0x0000001a001b7305 */ /* 0x000062000021f000 */
[----:B------:R-:W-:Y:S01]  /*0d70*/  IABS R117, R11 ;  /* 0x0000000b00757213 */ /* 0x000fe20000000000 */
[----:B------:R-:W-:Y:S01]  /*0d80*/  IMAD R97, R97, R141, RZ ;  /* 0x0000008d61617224 */ /* 0x000fe200078e02ff */
[----:B------:R-:W-:Y:S01]  /*0d90*/  IABS R119, R10 ;  /* 0x0000000a00777213 */ /* 0x000fe20000000000 */
[----:B--2---:R-:W-:Y:S01]  /*0da0*/  VIADD R28, R31, 0xffffffe ;  /* 0x0ffffffe1f1c7836 */ /* 0x004fe20000000000 */
[----:B------:R-:W-:Y:S01]  /*0db0*/  IABS R31, R65 ;  /* 0x00000041001f7213 */ /* 0x000fe20000000000 */
[----:B------:R-:W-:Y:S01]  /*0dc0*/  IMAD R96, R96, R141, RZ ;  /* 0x0000008d60607224 */ /* 0x000fe200078e02ff */
[----:B------:R-:W-:Y:S01]  /*0dd0*/  IABS R133, R2 ;  /* 0x0000000200857213 */ /* 0x000fe20000000000 */
[----:B------:R2:W3:Y:S01]  /*0de0*/  F2I.FTZ.U32.TRUNC.NTZ R29, R28 ;  /* 0x0000001c001d7305 */ /* 0x0004e2000021f000 */
[----:B0-----:R-:W-:Y:S01]  /*0df0*/  IMAD.MOV.U32 R26, RZ, RZ, RZ ;  /* 0x000000ffff1a7224 */ /* 0x001fe200078e00ff */
[----:B------:R-:W-:Y:S01]  /*0e00*/  IABS R121, R9 ;  /* 0x0000000900797213 */ /* 0x000fe20000000000 */
[-C--:B------:R-:W-:Y:S01]  /*0e10*/  IMAD R95, R95, R141.reuse, RZ ;  /* 0x0000008d5f5f7224 */ /* 0x080fe200078e02ff */
[----:B------:R-:W-:Y:S01]  /*0e20*/  IABS R123, R8 ;  /* 0x00000008007b7213 */ /* 0x000fe20000000000 */
[----:B------:R-:W-:Y:S01]  /*0e30*/  IMAD R94, R94, R141, RZ ;  /* 0x0000008d5e5e7224 */ /* 0x000fe200078e02ff */
[----:B------:R-:W-:Y:S01]  /*0e40*/  IABS R125, R7 ;  /* 0x00000007007d7213 */ /* 0x000fe20000000000 */
[----:B-1----:R-:W-:Y:S01]  /*0e50*/  IMAD.MOV R33, RZ, RZ, -R27 ;  /* 0x000000ffff217224 */ /* 0x002fe200078e0a1b */
[----:B------:R-:W-:Y:S01]  /*0e60*/  IABS R127, R6 ;  /* 0x00000006007f7213 */ /* 0x000fe20000000000 */
[----:B--2---:R-:W-:Y:S01]  /*0e70*/  IMAD.MOV.U32 R28, RZ, RZ, RZ ;  /* 0x000000ffff1c7224 */ /* 0x004fe200078e00ff */
[----:B------:R-:W-:Y:S01]  /*0e80*/  IABS R129, R5 ;  /* 0x0000000500817213 */ /* 0x000fe20000000000 */
[----:B------:R-:W-:Y:S01]  /*0e90*/  IMAD R33, R33, R24, RZ ;  /* 0x0000001821217224 */ /* 0x000fe200078e02ff */
[----:B------:R-:W-:Y:S01]  /*0ea0*/  IABS R131, R4 ;  /* 0x0000000400837213 */ /* 0x000fe20000000000 */
[----:B------:R-:W-:Y:S01]  /*0eb0*/  IMAD R93, R93, R141, RZ ;  /* 0x0000008d5d5d7224 */ /* 0x000fe200078e02ff */
[----:B------:R-:W-:Y:S01]  /*0ec0*/  IABS R135, R3 ;  /* 0x0000000300877213 */ /* 0x000fe20000000000 */
[----:B---3--:R-:W-:-:S02]  /*0ed0*/  IMAD.MOV R32, RZ, RZ, -R29 ;  /* 0x000000ffff207224 */ /* 0x008fc400078e0a1d */
[----:B------:R-:W-:Y:S01]  /*0ee0*/  IMAD.HI.U32 R26, R27, R33, R26 ;  /* 0x000000211b1a7227 */ /* 0x000fe200078e001a */
[----:B------:R-:W-:-:S03]  /*0ef0*/  IABS R33, R64 ;  /* 0x0000004000217213 */ /* 0x000fc60000000000 */
[----:B------:R-:W-:Y:S02]  /*0f00*/  IMAD R35, R32, R25, RZ ;  /* 0x0000001920237224 */ /* 0x000fe400078e02ff */
[----:B------:R-:W-:-:S04]  /*0f10*/  IMAD.HI.U32 R27, R26, R31, RZ ;  /* 0x0000001f1a1b7227 */ /* 0x000fc800078e00ff */
[----:B------:R-:W-:Y:S01]  /*0f20*/  IMAD.HI.U32 R34, R29, R35, R28 ;  /* 0x000000231d227227 */ /* 0x000fe200078e001c */
[----:B------:R-:W-:-:S03]  /*0f30*/  IABS R35, R63 ;  /* 0x0000003f00237213 */ /* 0x000fc60000000000 */
[----:B------:R-:W-:Y:S02]  /*0f40*/  IMAD.MOV R29, RZ, RZ, -R27 ;  /* 0x000000ffff1d7224 */ /* 0x000fe400078e0a1b */
[----:B------:R-:W-:-:S04]  /*0f50*/  IMAD.HI.U32 R27, R26, R33, RZ ;  /* 0x000000211a1b7227 */ /* 0x000fc800078e00ff */
[----:B------:R-:W-:Y:S02]  /*0f60*/  IMAD R29, R24, R29, R31 ;  /* 0x0000001d181d7224 */ /* 0x000fe400078e021f */
[----:B------:R-:W-:-:S03]  /*0f70*/  IMAD.HI.U32 R28, R26, R35, RZ ;  /* 0x000000231a1c7227 */ /* 0x000fc600078e00ff */
[----:B------:R-:W-:Y:S01]  /*0f80*/  ISETP.GT.U32.AND P0, PT, R24, R29, PT ;  /* 0x0000001d1800720c */ /* 0x000fe20003f04070 */
[----:B------:R-:W-:-:S04]  /*0f90*/  IMAD.HI.U32 R30, R26, R37, RZ ;  /* 0x000000251a1e7227 */ /* 0x000fc800078e00ff */
[----:B------:R-:W-:-:S04]  /*0fa0*/  IMAD.HI.U32 R31, R26, R41, RZ ;  /* 0x000000291a1f7227 */ /* 0x000fc800078e00ff */
[----:B------:R-:W-:Y:S02]  /*0fb0*/  IMAD.MOV R27, RZ, RZ, -R27 ;  /* 0x000000ffff1b7224 */ /* 0x000fe400078e0a1b */
[----:B------:R-:W-:Y:S02]  /*0fc0*/  IMAD.MOV R28, RZ, RZ, -R28 ;  /* 0x000000ffff1c7224 */ /* 0x000fe400078e0a1c */
[----:B------:R-:W-:Y:S02]  /*0fd0*/  IMAD.MOV R30, RZ, RZ, -R30 ;  /* 0x000000ffff1e7224 */ /* 0x000fe400078e0a1e */
[----:B------:R-:W-:Y:S02]  /*0fe0*/  IMAD.MOV R32, RZ, RZ, -R31 ;  /* 0x000000ffff207224 */ /* 0x000fe400078e0a1f */
[----:B------:R-:W-:Y:S02]  /*0ff0*/  IMAD R31, R24, R27, R33 ;  /* 0x0000001b181f7224 */ /* 0x000fe400078e0221 */
[----:B------:R-:W-:-:S03]  /*1000*/  IMAD.HI.U32 R27, R26, R43, RZ ;  /* 0x0000002b1a1b7227 */ /* 0x000fc600078e00ff */
[C---:B------:R-:W-:Y:S01]  /*1010*/  ISETP.GT.U32.AND P5, PT, R24.reuse, R31, PT ;  /* 0x0000001f1800720c */ /* 0x040fe20003fa4070 */
[C---:B------:R-:W-:Y:S02]  /*1020*/  IMAD R33, R24.reuse, R28, R35 ;  /* 0x0000001c18217224 */ /* 0x040fe400078e0223 */
[C---:B------:R-:W-:Y:S02]  /*1030*/  IMAD R35, R24.reuse, R30, R37 ;  /* 0x0000001e18237224 */ /* 0x040fe400078e0225 */
[C---:B------:R-:W-:Y:S01]  /*1040*/  IMAD R37, R24.reuse, R32, R41 ;  /* 0x0000002018257224 */ /* 0x040fe200078e0229 */
[C---:B------:R-:W-:Y:S01]  /*1050*/  ISETP.GT.U32.AND P1, PT, R24.reuse, R33, PT ;  /* 0x000000211800720c */ /* 0x040fe20003f24070 */
[----:B------:R-:W-:Y:S01]  /*1060*/  IMAD.MOV R41, RZ, RZ, -R27 ;  /* 0x000000ffff297224 */ /* 0x000fe200078e0a1b */
[----:B------:R-:W-:Y:S01]  /*1070*/  ISETP.GT.U32.AND P2, PT, R24, R35, PT ;  /* 0x000000231800720c */ /* 0x000fe20003f44070 */
[----:B------:R-:W-:Y:S01]  /*1080*/  IMAD.HI.U32 R27, R26, R45, RZ ;  /* 0x0000002d1a1b7227 */ /* 0x000fe200078e00ff */
[----:B------:R-:W-:-:S03]  /*1090*/  ISETP.GT.U32.AND P3, PT, R24, R37, PT ;  /* 0x000000251800720c */ /* 0x000fc60003f64070 */
[----:B------:R-:W-:-:S04]  /*10a0*/  IMAD.HI.U32 R28, R26, R47, RZ ;  /* 0x0000002f1a1c7227 */ /* 0x000fc800078e00ff */
[----:B------:R-:W-:-:S04]  /*10b0*/  IMAD.HI.U32 R30, R26, R49, RZ ;  /* 0x000000311a1e7227 */ /* 0x000fc800078e00ff */
[----:B------:R-:W-:-:S04]  /*10c0*/  IMAD.HI.U32 R32, R26, R51, RZ ;  /* 0x000000331a207227 */ /* 0x000fc800078e00ff */
[----:B------:R-:W-:Y:S02]  /*10d0*/  IMAD.MOV R27, RZ, RZ, -R27 ;  /* 0x000000ffff1b7224 */ /* 0x000fe400078e0a1b */
[----:B------:R-:W-:Y:S02]  /*10e0*/  IMAD.MOV R28, RZ, RZ, -R28 ;  /* 0x000000ffff1c7224 */ /* 0x000fe400078e0a1c */
[C---:B------:R-:W-:Y:S02]  /*10f0*/  IMAD R41, R24.reuse, R41, R43 ;  /* 0x0000002918297224 */ /* 0x040fe400078e022b */
[----:B------:R-:W-:Y:S02]  /*1100*/  IMAD.MOV R30, RZ, RZ, -R30 ;  /* 0x000000ffff1e7224 */ /* 0x000fe400078e0a1e */
[----:B------:R-:W-:Y:S01]  /*1110*/  IMAD.MOV R32, RZ, RZ, -R32 ;  /* 0x000000ffff207224 */ /* 0x000fe200078e0a20 */
[C---:B------:R-:W-:Y:S01]  /*1120*/  ISETP.GT.U32.AND P4, PT, R24.reuse, R41, PT ;  /* 0x000000291800720c */ /* 0x040fe20003f84070 */
[----:B------:R-:W-:-:S02]  /*1130*/  IMAD R43, R24, R27, R45 ;  /* 0x0000001b182b7224 */ /* 0x000fc400078e022d */
[----:B------:R-:W-:-:S04]  /*1140*/  IMAD.HI.U32 R27, R26, R53, RZ ;  /* 0x000000351a1b7227 */ /* 0x000fc800078e00ff */
[C---:B------:R-:W-:Y:S02]  /*1150*/  IMAD R45, R24.reuse, R28, R47 ;  /* 0x0000001c182d7224 */ /* 0x040fe400078e022f */
[C---:B------:R-:W-:Y:S02]  /*1160*/  IMAD R47, R24.reuse, R30, R49 ;  /* 0x0000001e182f7224 */ /* 0x040fe400078e0231 */
[----:B------:R-:W-:Y:S02]  /*1170*/  IMAD R49, R24, R32, R51 ;  /* 0x0000002018317224 */ /* 0x000fe400078e0233 */
[----:B------:R-:W-:Y:S02]  /*1180*/  IMAD.MOV R51, RZ, RZ, -R27 ;  /* 0x000000ffff337224 */ /* 0x000fe400078e0a1b */
[----:B------:R-:W-:-:S04]  /*1190*/  IMAD.HI.U32 R27, R26, R55, RZ ;  /* 0x000000371a1b7227 */ /* 0x000fc800078e00ff */
[----:B------:R-:W-:-:S04]  /*11a0*/  IMAD.HI.U32 R28, R26, R67, RZ ;  /* 0x000000431a1c7227 */ /* 0x000fc800078e00ff */
[----:B------:R-:W-:-:S04]  /*11b0*/  IMAD.HI.U32 R30, R26, R69, RZ ;  /* 0x000000451a1e7227 */ /* 0x000fc800078e00ff */
[----:B------:R-:W-:-:S04]  /*11c0*/  IMAD.HI.U32 R32, R26, R101, RZ ;  /* 0x000000651a207227 */ /* 0x000fc800078e00ff */
[----:B------:R-:W-:Y:S02]  /*11d0*/  IMAD.MOV R27, RZ, RZ, -R27 ;  /* 0x000000ffff1b7224 */ /* 0x000fe400078e0a1b */
[----:B------:R-:W-:Y:S02]  /*11e0*/  IMAD.MOV R28, RZ, RZ, -R28 ;  /* 0x000000ffff1c7224 */ /* 0x000fe400078e0a1c */
[C---:B------:R-:W-:Y:S02]  /*11f0*/  IMAD R51, R24.reuse, R51, R53 ;  /* 0x0000003318337224 */ /* 0x040fe400078e0235 */
[----:B------:R-:W-:Y:S02]  /*1200*/  IMAD.MOV R30, RZ, RZ, -R30 ;  /* 0x000000ffff1e7224 */ /* 0x000fe400078e0a1e */
[----:B------:R-:W-:Y:S02]  /*1210*/  IMAD.MOV R32, RZ, RZ, -R32 ;  /* 0x000000ffff207224 */ /* 0x000fe400078e0a20 */
        /* <DEDUP_REMOVED lines=24> */
[----:B------:R-:W-:Y:S02]  /*13a0*/  IMAD.MOV R27, RZ, RZ, -R27 ;  /* 0x000000ffff1b7224 */ /* 0x000fe400078e0a1b */
[----:B------:R-:W-:Y:S02]  /*13b0*/  IMAD.MOV R28, RZ, RZ, -R28 ;  /* 0x000000ffff1c7224 */ /* 0x000fe400078e0a1c */
[----:B------:R-:W-:Y:S02]  /*13c0*/  IMAD.MOV R30, RZ, RZ, -R30 ;  /* 0x000000ffff1e7224 */ /* 0x000fe400078e0a1e */
[C---:B------:R-:W-:Y:S02]  /*13d0*/  IMAD R111, R24.reuse, R111, R113 ;  /* 0x0000006f186f7224 */ /* 0x040fe400078e0271 */
[C---:B------:R-:W-:Y:S02]  /*13e0*/  IMAD R113, R24.reuse, R27, R115 ;  /* 0x0000001b18717224 */ /* 0x040fe400078e0273 */
[----:B------:R-:W-:-:S02]  /*13f0*/  IMAD R115, R24, R28, R117 ;  /* 0x0000001c18737224 */ /* 0x000fc400078e0275 */
[----:B------:R-:W-:Y:S02]  /*1400*/  IMAD R117, R24, R30, R119 ;  /* 0x0000001e18757224 */ /* 0x000fe400078e0277 */
[----:B------:R-:W-:-:S04]  /*1410*/  IMAD.HI.U32 R30, R26, R133, RZ ;  /* 0x000000851a1e7227 */ /* 0x000fc800078e00ff */
[----:B------:R-:W-:Y:S02]  /*1420*/  IMAD.MOV R30, RZ, RZ, -R30 ;  /* 0x000000ffff1e7224 */ /* 0x000fe400078e0a1e */
[--C-:B------:R-:W-:Y:S02]  /*1430*/  @!P0 IMAD.IADD R29, R29, 0x1, -R24.reuse ;  /* 0x000000011d1d8824 */ /* 0x100fe400078e0a18 */
[C---:B------:R-:W-:Y:S02]  /*1440*/  IMAD R133, R24.reuse, R30, R133 ;  /* 0x0000001e18857224 */ /* 0x040fe400078e0285 */
[--C-:B------:R-:W-:Y:S01]  /*1450*/  @!P1 IMAD.IADD R33, R33, 0x1, -R24.reuse ;  /* 0x0000000121219824 */ /* 0x100fe200078e0a18 */
[C---:B------:R-:W-:Y:S01]  /*1460*/  ISETP.GT.U32.AND P1, PT, R24.reuse, R29, PT ;  /* 0x0000001d1800720c */ /* 0x040fe20003f24070 */
[--C-:B------:R-:W-:Y:S01]  /*1470*/  @!P5 IMAD.IADD R31, R31, 0x1, -R24.reuse ;  /* 0x000000011f1fd824 */ /* 0x100fe200078e0a18 */
[----:B------:R-:W-:Y:S01]  /*1480*/  ISETP.GT.U32.AND P6, PT, R24, R133, PT ;  /* 0x000000851800720c */ /* 0x000fe20003fc4070 */
[----:B------:R-:W-:-:S02]  /*1490*/  @!P2 IMAD.IADD R35, R35, 0x1, -R24 ;  /* 0x000000012323a824 */ /* 0x000fc400078e0a18 */
[--C-:B------:R-:W-:Y:S01]  /*14a0*/  @!P3 IMAD.IADD R37, R37, 0x1, -R24.reuse ;  /* 0x000000012525b824 */ /* 0x100fe200078e0a18 */
[C---:B------:R-:W-:Y:S01]  /*14b0*/  ISETP.GT.U32.AND P2, PT, R24.reuse, R31, PT ;  /* 0x0000001f1800720c */ /* 0x040fe20003f44070 */
[--C-:B------:R-:W-:Y:S01]  /*14c0*/  @!P4 IMAD.IADD R41, R41, 0x1, -R24.reuse ;  /* 0x000000012929c824 */ /* 0x100fe200078e0a18 */
[----:B------:R-:W-:Y:S01]  /*14d0*/  ISETP.GT.U32.AND P3, PT, R24, R33, PT ;  /* 0x000000211800720c */ /* 0x000fe20003f64070 */
[----:B------:R-:W-:Y:S01]  /*14e0*/  IMAD.HI.U32 R32, R26, R121, RZ ;  /* 0x000000791a207227 */ /* 0x000fe200078e00ff */
[C---:B------:R-:W-:Y:S02]  /*14f0*/  ISETP.GT.U32.AND P4, PT, R24.reuse, R35, PT ;  /* 0x000000231800720c */ /* 0x040fe40003f84070 */
[C---:B------:R-:W-:Y:S01]  /*1500*/  ISETP.GT.U32.AND P5, PT, R24.reuse, R37, PT ;  /* 0x000000251800720c */ /* 0x040fe20003fa4070 */
[--C-:B------:R-:W-:Y:S01]  /*1510*/  @!P1 IMAD.IADD R29, R29, 0x1, -R24.reuse ;  /* 0x000000011d1d9824 */ /* 0x100fe200078e0a18 */
[C---:B------:R-:W-:Y:S01]  /*1520*/  ISETP.GT.U32.AND P1, PT, R24.reuse, R45, PT ;  /* 0x0000002d1800720c */ /* 0x040fe20003f24070 */
[----:B------:R-:W-:Y:S01]  /*1530*/  @!P6 IMAD.IADD R133, R133, 0x1, -R24 ;  /* 0x000000018585e824 */ /* 0x000fe200078e0a18 */
[----:B------:R-:W-:Y:S01]  /*1540*/  ISETP.GT.U32.AND P6, PT, R24, R41, PT ;  /* 0x000000291800720c */ /* 0x000fe20003fc4070 */
[----:B------:R-:W-:-:S02]  /*1550*/  IMAD.MOV R32, RZ, RZ, -R32 ;  /* 0x000000ffff207224 */ /* 0x000fc400078e0a20 */
[--C-:B------:R-:W-:Y:S01]  /*1560*/  @!P2 IMAD.IADD R31, R31, 0x1, -R24.reuse ;  /* 0x000000011f1fa824 */ /* 0x100fe200078e0a18 */
[C---:B------:R-:W-:Y:S01]  /*1570*/  ISETP.GT.U32.AND P0, PT, R24.reuse, R133, PT ;  /* 0x000000851800720c */ /* 0x040fe20003f04070 */
        /* <DEDUP_REMOVED lines=8> */
[----:B------:R-:W-:Y:S01]  /*1600*/  @!P6 IMAD.IADD R41, R41, 0x1, -R24 ;  /* 0x000000012929e824 */ /* 0x000fe200078e0a18 */
[----:B------:R-:W-:Y:S01]  /*1610*/  ISETP.GT.U32.AND P5, PT, R24, R53, PT ;  /* 0x000000351800720c */ /* 0x000fe20003fa4070 */
[----:B------:R-:W-:Y:S01]  /*1620*/  IMAD.HI.U32 R27, R26, R123, RZ ;  /* 0x0000007b1a1b7227 */ /* 0x000fe200078e00ff */
[----:B------:R-:W-:-:S03]  /*1630*/  ISETP.GT.U32.AND P6, PT, R24, R55, PT ;  /* 0x000000371800720c */ /* 0x000fc60003fc4070 */
        /* <DEDUP_REMOVED lines=16> */
[C---:B------:R-:W-:Y:S01]  /*1740*/  ISETP.GT.U32.AND P2, PT, R24.reuse, R49, PT ;  /* 0x000000311800720c */ /* 0x040fe20003f44070 */
[--C-:B------:R-:W-:Y:S01]  /*1750*/  @!P3 IMAD.IADD R103, R103, 0x1, -R24.reuse ;  /* 0x000000016767b824 */ /* 0x100fe200078e0a18 */
[C---:B------:R-:W-:Y:S01]  /*1760*/  ISETP.GT.U32.AND P6, PT, R24.reuse, R43, PT ;  /* 0x0000002b1800720c */ /* 0x040fe20003fc4070 */
[----:B------:R-:W-:Y:S01]  /*1770*/  @!P4 IMAD.IADD R105, R105, 0x1, -R24 ;  /* 0x000000016969c824 */ /* 0x000fe200078e0a18 */
[C---:B------:R-:W-:Y:S01]  /*1780*/  ISETP.GT.U32.AND P3, PT, R24.reuse, R51, PT ;  /* 0x000000331800720c */ /* 0x040fe20003f64070 */
[C---:B------:R-:W-:Y:S01]  /*1790*/  IMAD R119, R24.reuse, R32, R121 ;  /* 0x0000002018777224 */ /* 0x040fe200078e0279 */
[----:B------:R-:W-:Y:S01]  /*17a0*/  ISETP.GT.U32.AND P4, PT, R24, R53, PT ;  /* 0x000000351800720c */ /* 0x000fe20003f84070 */
[----:B------:R-:W-:-:S02]  /*17b0*/  IMAD.MOV R121, RZ, RZ, -R27 ;  /* 0x000000ffff797224 */ /* 0x000fc400078e0a1b */
[----:B------:R-:W-:-:S04]  /*17c0*/  IMAD.HI.U32 R27, R26, R125, RZ ;  /* 0x0000007d1a1b7227 */ /* 0x000fc800078e00ff */
[--C-:B------:R-:W-:Y:S01]  /*17d0*/  @!P0 IMAD.IADD R67, R67, 0x1, -R24.reuse ;  /* 0x0000000143438824 */ /* 0x100fe200078e0a18 */
[C---:B------:R-:W-:Y:S01]  /*17e0*/  ISETP.GT.U32.AND P0, PT, R24.reuse, R45, PT ;  /* 0x0000002d1800720c */ /* 0x040fe20003f04070 */
[C---:B------:R-:W-:Y:S02]  /*17f0*/  IMAD R121, R24.reuse, R121, R123 ;  /* 0x0000007918797224 */ /* 0x040fe400078e027b */
[----:B------:R-:W-:Y:S01]  /*1800*/  @!P1 IMAD.IADD R47, R47, 0x1, -R24 ;  /* 0x000000012f2f9824 */ /* 0x000fe200078e0a18 */
[----:B------:R-:W-:Y:S01]  /*1810*/  ISETP.GT.U32.AND P1, PT, R24, R69, PT ;  /* 0x000000451800720c */ /* 0x000fe20003f24070 */
[----:B------:R-:W-:-:S04]  /*1820*/  IMAD.HI.U32 R28, R26, R127, RZ ;  /* 0x0000007f1a1c7227 */ /* 0x000fc800078e00ff */
[----:B------:R-:W-:Y:S02]  /*1830*/  IMAD.MOV R123, RZ, RZ, -R27 ;  /* 0x000000ffff7b7224 */ /* 0x000fe400078e0a1b */
[----:B------:R-:W-:-:S04]  /*1840*/  IMAD.HI.U32 R27, R26, R129, RZ ;  /* 0x000000811a1b7227 */ /* 0x000fc800078e00ff */
[----:B------:R-:W-:Y:S02]  /*1850*/  IMAD.MOV R28, RZ, RZ, -R28 ;  /* 0x000000ffff1c7224 */ /* 0x000fe400078e0a1c */
[--C-:B------:R-:W-:Y:S02]  /*1860*/  @!P5 IMAD.IADD R107, R107, 0x1, -R24.reuse ;  /* 0x000000016b6bd824 */ /* 0x100fe400078e0a18 */
[--C-:B------:R-:W-:Y:S01]  /*1870*/  @!P6 IMAD.IADD R43, R43, 0x1, -R24.reuse ;  /* 0x000000012b2be824 */ /* 0x100fe200078e0a18 */
[C---:B------:R-:W-:Y:S01]  /*1880*/  ISETP.GT.U32.AND P6, PT, R24.reuse, R55, PT ;  /* 0x000000371800720c */ /* 0x040fe20003fc4070 */
[----:B------:R-:W-:Y:S01]  /*1890*/  IMAD.MOV R27, RZ, RZ, -R27 ;  /* 0x000000ffff1b7224 */ /* 0x000fe200078e0a1b */
[C---:B------:R-:W-:Y:S01]  /*18a0*/  ISETP.GT.U32.AND P5, PT, R24.reuse, R107, PT ;  /* 0x0000006b1800720c */ /* 0x040fe20003fa4070 */
[----:B------:R-:W-:Y:S01]  /*18b0*/  @!P0 IMAD.IADD R45, R45, 0x1, -R24 ;  /* 0x000000012d2d8824 */ /* 0x000fe200078e0a18 */
[C---:B------:R-:W-:Y:S01]  /*18c0*/  ISETP.GT.U32.AND P0, PT, R24.reuse, R67, PT ;  /* 0x000000431800720c */ /* 0x040fe20003f04070 */
[----:B------:R-:W-:-:S02]  /*18d0*/  IMAD R123, R24, R123, R125 ;  /* 0x0000007b187b7224 */ /* 0x000fc400078e027d */
[--C-:B------:R-:W-:Y:S01]  /*18e0*/  @!P2 IMAD.IADD R49, R49, 0x1, -R24.reuse ;  /* 0x000000013131a824 */ /* 0x100fe200078e0a18 */
[C---:B------:R-:W-:Y:S01]  /*18f0*/  ISETP.GT.U32.AND P2, PT, R24.reuse, R101, PT ;  /* 0x000000651800720c */ /* 0x040fe20003f44070 */
[--C-:B------:R-:W-:Y:S01]  /*1900*/  @!P3 IMAD.IADD R51, R51, 0x1, -R24.reuse ;  /* 0x000000013333b824 */ /* 0x100fe200078e0a18 */
[C---:B------:R-:W-:Y:S01]  /*1910*/  ISETP.GT.U32.AND P3, PT, R24.reuse, R103, PT ;  /* 0x000000671800720c */ /* 0x040fe20003f64070 */
[----:B------:R-:W-:Y:S01]  /*1920*/  @!P4 IMAD.IADD R53, R53, 0x1, -R24 ;  /* 0x000000013535c824 */ /* 0x000fe200078e0a18 */
[C---:B------:R-:W-:Y:S01]  /*1930*/  ISETP.GT.U32.AND P4, PT, R24.reuse, R105, PT ;  /* 0x000000691800720c */ /* 0x040fe20003f84070 */
[C---:B------:R-:W-:Y:S01]  /*1940*/  IMAD R125, R24.reuse, R28, R127 ;  /* 0x0000001c187d7224 */ /* 0x040fe200078e027f */
[----:B------:R-:W-:Y:S01]  /*1950*/  IABS R28, R66 ;  /* 0x00000042001c7213 */ /* 0x000fe20000000000 */
[----:B------:R-:W-:Y:S02]  /*1960*/  IMAD R127, R24, R27, R129 ;  /* 0x0000001b187f7224 */ /* 0x000fe400078e0281 */
[----:B------:R-:W-:-:S04]  /*1970*/  IMAD.HI.U32 R27, R26, R131, RZ ;  /* 0x000000831a1b7227 */ /* 0x000fc800078e00ff */
[--C-:B------:R-:W-:Y:S01]  /*1980*/  @!P1 IMAD.IADD R69, R69, 0x1, -R24.reuse ;  /* 0x0000000145459824 */ /* 0x100fe200078e0a18 */
[C---:B------:R-:W-:Y:S01]  /*1990*/  ISETP.GT.U32.AND P1, PT, R24.reuse, R113, PT ;  /* 0x000000711800720c */ /* 0x040fe20003f24070 */
[----:B------:R-:W-:Y:S02]  /*19a0*/  IMAD.MOV R27, RZ, RZ, -R27 ;  /* 0x000000ffff1b7224 */ /* 0x000fe400078e0a1b */
[----:B------:R-:W-:Y:S01]  /*19b0*/  @!P6 IMAD.IADD R55, R55, 0x1, -R24 ;  /* 0x000000013737e824 */ /* 0x000fe200078e0a18 */
[C---:B------:R-:W-:Y:S01]  /*19c0*/  ISETP.GT.U32.AND P6, PT, R24.reuse, R109, PT ;  /* 0x0000006d1800720c */ /* 0x040fe20003fc4070 */
[C---:B------:R-:W-:Y:S02]  /*19d0*/  IMAD R129, R24.reuse, R27, R131 ;  /* 0x0000001b18817224 */ /* 0x040fe400078e0283 */
[----:B------:R-:W-:Y:S02]  /*19e0*/  IMAD.MOV.U32 R27, RZ, RZ, R28 ;  /* 0x000000ffff1b7224 */ /* 0x000fe400078e001c */
        /* <DEDUP_REMOVED lines=8> */
[----:B------:R-:W-:-:S04]  /*1a70*/  IMAD.HI.U32 R26, R26, R135, RZ ;  /* 0x000000871a1a7227 */ /* 0x000fc800078e00ff */
[----:B------:R-:W-:Y:S01]  /*1a80*/  @!P5 IMAD.IADD R107, R107, 0x1, -R24 ;  /* 0x000000016b6bd824 */ /* 0x000fe200078e0a18 */
[----:B------:R-:W-:Y:S01]  /*1a90*/  ISETP.GT.U32.AND P5, PT, R24, R121, PT ;  /* 0x000000791800720c */ /* 0x000fe20003fa4070 */
[----:B------:R-:W-:-:S04]  /*1aa0*/  IMAD.HI.U32 R34, R34, R27, RZ ;  /* 0x0000001b22227227 */ /* 0x000fc800078e00ff */
[----:B------:R-:W-:Y:S02]  /*1ab0*/  IMAD.MOV R26, RZ, RZ, -R26 ;  /* 0x000000ffff1a7224 */ /* 0x000fe400078e0a1a */
[----:B------:R-:W-:Y:S02]  /*1ac0*/  IMAD.MOV R34, RZ, RZ, -R34 ;  /* 0x000000ffff227224 */ /* 0x000fe400078e0a22 */
[----:B------:R-:W-:Y:S01]  /*1ad0*/  @!P1 IMAD.IADD R113, R113, 0x1, -R24 ;  /* 0x0000000171719824 */ /* 0x000fe200078e0a18 */
[C---:B------:R-:W-:Y:S01]  /*1ae0*/  ISETP.GT.U32.AND P1, PT, R24.reuse, R127, PT ;  /* 0x0000007f1800720c */ /* 0x040fe20003f24070 */
[C---:B------:R-:W-:Y:S02]  /*1af0*/  IMAD R131, R24.reuse, R26, R135 ;  /* 0x0000001a18837224 */ /* 0x040fe400078e0287 */
[----:B------:R-:W-:Y:S01]  /*1b00*/  IMAD R26, R25, R34, R27 ;  /* 0x00000022191a7224 */ /* 0x000fe200078e021b */
[----:B------:R-:W-:Y:S01]  /*1b10*/  SHF.R.S32.HI R27, RZ, 0x1f, R178 ;  /* 0x0000001fff1b7819 */ /* 0x000fe200000114b2 */
        /* <DEDUP_REMOVED lines=35> */
[----:B------:R-:W-:Y:S01]  /*1d50*/  ISETP.GT.U32.AND P3, PT, R25, R26, PT ;  /* 0x0000001a1900720c */ /* 0x000fe20003f64070 */
[--C-:B------:R-:W-:Y:S01]  /*1d60*/  @!P4 IMAD.IADD R121, R121, 0x1, -R24.reuse ;  /* 0x000000017979c824 */ /* 0x100fe200078e0a18 */
[----:B------:R-:W-:Y:S01]  /*1d70*/  ISETP.GE.AND P4, PT, R65, RZ, PT ;  /* 0x000000ff4100720c */ /* 0x000fe20003f86270 */
[--C-:B------:R-:W-:Y:S01]  /*1d80*/  @!P5 IMAD.IADD R123, R123, 0x1, -R24.reuse ;  /* 0x000000017b7bd824 */ /* 0x100fe200078e0a18 */
[----:B------:R-:W-:Y:S01]  /*1d90*/  ISETP.GE.AND P5, PT, R64, RZ, PT ;  /* 0x000000ff4000720c */ /* 0x000fe20003fa6270 */
[--C-:B------:R-:W-:Y:S01]  /*1da0*/  @!P1 IMAD.IADD R127, R127, 0x1, -R24.reuse ;  /* 0x000000017f7f9824 */ /* 0x100fe200078e0a18 */
[----:B------:R-:W-:Y:S01]  /*1db0*/  ISETP.GE.AND P1, PT, R62, RZ, PT ;  /* 0x000000ff3e00720c */ /* 0x000fe20003f26270 */
[--C-:B------:R-:W-:Y:S01]  /*1dc0*/  @!P6 IMAD.IADD R131, R131, 0x1, -R24.reuse ;  /* 0x000000018383e824 */ /* 0x100fe200078e0a18 */
[----:B------:R-:W-:Y:S01]  /*1dd0*/  ISETP.NE.AND P6, PT, R38, RZ, PT ;  /* 0x000000ff2600720c */ /* 0x000fe20003fc5270 */
[--C-:B------:R-:W-:Y:S01]  /*1de0*/  @!P0 IMAD.IADD R125, R125, 0x1, -R24.reuse ;  /* 0x000000017d7d8824 */ /* 0x100fe200078e0a18 */
[----:B------:R-:W-:Y:S01]  /*1df0*/  ISETP.GE.AND P0, PT, R63, RZ, PT ;  /* 0x000000ff3f00720c */ /* 0x000fe20003f06270 */
[----:B------:R-:W-:Y:S01]  /*1e00*/  @!P2 IMAD.IADD R129, R129, 0x1, -R24 ;  /* 0x000000018181a824 */ /* 0x000fe200078e0a18 */
[----:B------:R-:W-:Y:S01]  /*1e10*/  ISETP.GE.AND P2, PT, R61, RZ, PT ;  /* 0x000000ff3d00720c */ /* 0x000fe20003f46270 */
[----:B------:R-:W-:Y:S01]  /*1e20*/  @!P3 IMAD.IADD R26, R26, 0x1, -R25 ;  /* 0x000000011a1ab824 */ /* 0x000fe200078e0a19 */
[----:B------:R-:W-:Y:S01]  /*1e30*/  ISETP.GE.AND P3, PT, R60, RZ, PT ;  /* 0x000000ff3c00720c */ /* 0x000fe20003f66270 */
[----:B------:R-:W-:Y:S01]  /*1e40*/  @!P4 IMAD.MOV R29, RZ, RZ, -R29 ;  /* 0x000000ffff1dc224 */ /* 0x000fe200078e0a1d */
[----:B------:R-:W-:Y:S01]  /*1e50*/  ISETP.GE.AND P4, PT, R59, RZ, PT ;  /* 0x000000ff3b00720c */ /* 0x000fe20003f86270 */
[----:B------:R-:W-:Y:S01]  /*1e60*/  @!P5 IMAD.MOV R31, RZ, RZ, -R31 ;  /* 0x000000ffff1fd224 */ /* 0x000fe200078e0a1f */
[----:B------:R-:W-:Y:S01]  /*1e70*/  ISETP.GE.AND P5, PT, R58, RZ, PT ;  /* 0x000000ff3a00720c */ /* 0x000fe20003fa6270 */
[----:B------:R-:W-:Y:S01]  /*1e80*/  @!P1 IMAD.MOV R35, RZ, RZ, -R35 ;  /* 0x000000ffff239224 */ /* 0x000fe200078e0a23 */
[----:B------:R-:W-:Y:S01]  /*1e90*/  ISETP.GE.AND P1, PT, R56, RZ, PT ;  /* 0x000000ff3800720c */ /* 0x000fe20003f26270 */
[----:B------:R-:W-:Y:S01]  /*1ea0*/  IMAD R92, R92, R141, RZ ;  /* 0x0000008d5c5c7224 */ /* 0x000fe200078e02ff */
[----:B------:R-:W-:Y:S01]  /*1eb0*/  LOP3.LUT R24, RZ, R39, RZ, 0x33, !PT ;  /* 0x00000027ff187212 */ /* 0x000fe200078e33ff */
[----:B------:R-:W-:Y:S01]  /*1ec0*/  @!P0 IMAD.MOV R33, RZ, RZ, -R33 ;  /* 0x000000ffff218224 */ /* 0x000fe200078e0a21 */
[----:B------:R-:W-:Y:S01]  /*1ed0*/  ISETP.GE.AND P0, PT, R57, RZ, PT ;  /* 0x000000ff3900720c */ /* 0x000fe20003f06270 */
        /* <DEDUP_REMOVED lines=10> */
[-C--:B------:R-:W-:Y:S01]  /*1f80*/  IMAD R91, R91, R141.reuse, RZ ;  /* 0x0000008d5b5b7224 */ /* 0x080fe200078e02ff */
[----:B------:R-:W-:Y:S01]  /*1f90*/  LEA.HI R178, R27, R178, RZ, 0x6 ;  /* 0x000000b21bb27211 */ /* 0x000fe200078f30ff */
        /* <DEDUP_REMOVED lines=13> */
[----:B------:R-:W-:Y:S01]  /*2070*/  SHF.R.S32.HI R178, RZ, 0x6, R178 ;  /* 0x00000006ffb27819 */ /* 0x000fe200000114b2 */
        /* <DEDUP_REMOVED lines=12> */
[----:B------:R-:W-:-:S02]  /*2140*/  IMAD R89, R89, R141, RZ ;  /* 0x0000008d59597224 */ /* 0x000fc400078e02ff */
        /* <DEDUP_REMOVED lines=11> */
[----:B------:R-:W-:Y:S01]  /*2200*/  ISETP.NE.AND P1, PT, R39, RZ, PT ;  /* 0x000000ff2700720c */ /* 0x000fe20003f25270 */
[----:B------:R-:W-:-:S02]  /*2210*/  IMAD R88, R88, R141, RZ ;  /* 0x0000008d58587224 */ /* 0x000fc400078e02ff */
[----:B------:R-:W-:Y:S01]  /*2220*/  @!P0 IMAD.MOV R123, RZ, RZ, -R123 ;  /* 0x000000ffff7b8224 */ /* 0x000fe200078e0a7b */
[----:B------:R-:W-:Y:S01]  /*2230*/  SEL R37, R24, R37, !P1 ;  /* 0x0000002518257207 */ /* 0x000fe20004800000 */
[----:B------:R-:W-:Y:S01]  /*2240*/  @!P2 IMAD.MOV R127, RZ, RZ, -R127 ;  /* 0x000000ffff7fa224 */ /* 0x000fe200078e0a7f */
[----:B------:R-:W-:Y:S01]  /*2250*/  ISETP.GE.AND P0, PT, R66, RZ, PT ;  /* 0x000000ff4200720c */ /* 0x000fe20003f06270 */
[----:B------:R-:W-:Y:S01]  /*2260*/  @!P3 IMAD.MOV R129, RZ, RZ, -R129 ;  /* 0x000000ffff81b224 */ /* 0x000fe200078e0a81 */
[C---:B------:R-:W-:Y:S01]  /*2270*/  SEL R29, R24.reuse, R29, !P1 ;  /* 0x0000001d181d7207 */ /* 0x040fe20004800000 */
[----:B------:R-:W-:Y:S01]  /*2280*/  @!P4 IMAD.MOV R131, RZ, RZ, -R131 ;  /* 0x000000ffff83c224 */ /* 0x000fe200078e0a83 */
[C---:B------:R-:W-:Y:S01]  /*2290*/  SEL R31, R24.reuse, R31, !P1 ;  /* 0x0000001f181f7207 */ /* 0x040fe20004800000 */
[----:B------:R-:W-:Y:S01]  /*22a0*/  @!P5 IMAD.MOV R133, RZ, RZ, -R133 ;  /* 0x000000ffff85d224 */ /* 0x000fe200078e0a85 */
[C---:B------:R-:W-:Y:S01]  /*22b0*/  SEL R33, R24.reuse, R33, !P1 ;  /* 0x0000002118217207 */ /* 0x040fe20004800000 */
[----:B------:R-:W-:Y:S01]  /*22c0*/  IMAD R37, R37, UR4, RZ ;  /* 0x0000000425257c24 */ /* 0x000fe2000f8e02ff */
        /* <DEDUP_REMOVED lines=54> */
[----:B------:R-:W-:Y:S01]  /*2630*/  SEL R24, R24, R133, !P1 ;  /* 0x0000008518187207 */ /* 0x000fe20004800000 */
[----:B------:R-:W-:Y:S01]  /*2640*/  IMAD R164, R129, UR4, RZ ;  /* 0x0000000481a47c24 */ /* 0x000fe2000f8e02ff */
[----:B------:R-:W-:Y:S01]  /*2650*/  SHF.R.S32.HI R115, RZ, 0x1f, R37 ;  /* 0x0000001fff737819 */ /* 0x000fe20000011425 */
[----:B------:R-:W-:Y:S01]  /*2660*/  IMAD R55, R55, UR4, RZ ;  /* 0x0000000437377c24 */ /* 0x000fe2000f8e02ff */
[----:B------:R-:W-:Y:S01]  /*2670*/  IADD3 R104, P1, R37, UR12, RZ ;  /* 0x0000000c25687c10 */ /* 0x000fe2000ff3e0ff */
[----:B------:R-:W-:Y:S01]  /*2680*/  IMAD R67, R67, UR4, RZ ;  /* 0x0000000443437c24 */ /* 0x000fe2000f8e02ff */
[----:B------:R-:W-:Y:S01]  /*2690*/  SHF.R.S32.HI R107, RZ, 0x1f, R29 ;  /* 0x0000001fff6b7819 */ /* 0x000fe2000001141d */
[----:B------:R-:W-:Y:S01]  /*26a0*/  IMAD R166, R131, UR4, RZ ;  /* 0x0000000483a67c24 */ /* 0x000fe2000f8e02ff */
[----:B------:R-:W-:Y:S01]  /*26b0*/  IADD3 R69, P5, R29, UR12, RZ ;  /* 0x0000000c1d457c10 */ /* 0x000fe2000ffbe0ff */
[----:B------:R-:W-:Y:S01]  /*26c0*/  IMAD R24, R24, UR4, RZ ;  /* 0x0000000418187c24 */ /* 0x000fe2000f8e02ff */
[----:B------:R-:W-:Y:S01]  /*26d0*/  SHF.R.S32.HI R109, RZ, 0x1f, R31 ;  /* 0x0000001fff6d7819 */ /* 0x000fe2000001141f */
[----:B------:R-:W-:Y:S01]  /*26e0*/  USHF.R.U32.HI UR4, URZ, 0x4, UR10 ;  /* 0x000000043f047899 */ /* 0x000fe2000801160a */
[----:B------:R-:W-:-:S02]  /*26f0*/  IADD3 R101, P4, R31, UR12, RZ ;  /* 0x0000000c1f657c10 */ /* 0x000fc4000ff9e0ff */
[----:B------:R-:W-:Y:S02]  /*2700*/  CS2R R28, SRZ ;  /* 0x00000000001c7805 */ /* 0x000fe4000001ff00 */
[----:B------:R-:W-:Y:S01]  /*2710*/  SHF.R.S32.HI R111, RZ, 0x1f, R33 ;  /* 0x0000001fff6f7819 */ /* 0x000fe20000011421 */
[----:B------:R-:W-:Y:S01]  /*2720*/  USGXT.U32 UR4, UR4, 0xe ;  /* 0x0000000e0404789a */ /* 0x000fe20008000000 */
[----:B------:R-:W-:Y:S02]  /*2730*/  IADD3 R102, P3, R33, UR12, RZ ;  /* 0x0000000c21667c10 */ /* 0x000fe4000ff7e0ff */
[----:B------:R-:W-:Y:S02]  /*2740*/  CS2R R30, SRZ ;  /* 0x00000000001e7805 */ /* 0x000fe4000001ff00 */
[----:B------:R-:W-:Y:S02]  /*2750*/  SHF.R.S32.HI R113, RZ, 0x1f, R35 ;  /* 0x0000001fff717819 */ /* 0x000fe40000011423 */
[----:B------:R-:W-:-:S02]  /*2760*/  CS2R R32, SRZ ;  /* 0x0000000000207805 */ /* 0x000fc4000001ff00 */
[----:B------:R-:W-:Y:S02]  /*2770*/  IADD3 R103, P2, R35, UR12, RZ ;  /* 0x0000000c23677c10 */ /* 0x000fe4000ff5e0ff */
[----:B------:R-:W-:Y:S02]  /*2780*/  CS2R R34, SRZ ;  /* 0x0000000000227805 */ /* 0x000fe4000001ff00 */
[----:B------:R-:W-:Y:S02]  /*2790*/  IADD3.X R115, R115, UR13, RZ, P1, !PT ;  /* 0x0000000d73737c10 */ /* 0x000fe40008ffe4ff */
[----:B------:R-:W-:Y:S02]  /*27a0*/  CS2R R36, SRZ ;  /* 0x0000000000247805 */ /* 0x000fe4000001ff00 */
[----:B------:R-:W-:Y:S01]  /*27b0*/  SHF.R.S32.HI R129, RZ, 0x1f, R53 ;  /* 0x0000001fff817819 */ /* 0x000fe20000011435 */
[----:B------:R-:W-:Y:S01]  /*27c0*/  IMAD R87, R87, R141, RZ ;  /* 0x0000008d57577224 */ /* 0x000fe200078e02ff */
[----:B------:R-:W-:-:S02]  /*27d0*/  IADD3 R116, P1, R53, UR12, RZ ;  /* 0x0000000c35747c10 */ /* 0x000fc4000ff3e0ff */
[----:B------:R-:W-:Y:S02]  /*27e0*/  CS2R R52, SRZ ;  /* 0x0000000000347805 */ /* 0x000fe4000001ff00 */
[----:B------:R-:W-:Y:S02]  /*27f0*/  @!P6 LOP3.LUT R26, RZ, R38, RZ, 0x33, !PT ;  /* 0x00000026ff1ae212 */ /* 0x000fe400078e33ff */
[----:B------:R-:W-:Y:S02]  /*2800*/  CS2R R38, SRZ ;  /* 0x0000000000267805 */ /* 0x000fe4000001ff00 */
[----:B------:R-:W-:Y:S01]  /*2810*/  IADD3.X R107, R107, UR13, RZ, P5, !PT ;  /* 0x0000000d6b6b7c10 */ /* 0x000fe2000affe4ff */
[-C--:B------:R-:W-:Y:S01]  /*2820*/  IMAD R86, R86, R141.reuse, RZ ;  /* 0x0000008d56567224 */ /* 0x080fe200078e02ff */
[----:B------:R-:W-:Y:S01]  /*2830*/  IADD3.X R109, R109, UR13, RZ, P4, !PT ;  /* 0x0000000d6d6d7c10 */ /* 0x000fe2000a7fe4ff */
[----:B------:R-:W-:Y:S01]  /*2840*/  IMAD R26, R26, UR5, RZ ;  /* 0x000000051a1a7c24 */ /* 0x000fe2000f8e02ff */
[----:B------:R-:W-:Y:S01]  /*2850*/  IADD3.X R111, R111, UR13, RZ, P3, !PT ;  /* 0x0000000d6f6f7c10 */ /* 0x000fe20009ffe4ff */
[----:B------:R-:W-:Y:S01]  /*2860*/  UIADD3 UR5, UR10, 0x1000, URZ ;  /* 0x000010000a057890 */ /* 0x000fe2000fffe03f */
[----:B------:R-:W-:Y:S01]  /*2870*/  IADD3.X R113, R113, UR13, RZ, P2, !PT ;  /* 0x0000000d71717c10 */ /* 0x000fe200097fe4ff */
[----:B------:R-:W-:Y:S01]  /*2880*/  IMAD R85, R85, R141, RZ ;  /* 0x0000008d55557224 */ /* 0x000fe200078e02ff */
        /* <DEDUP_REMOVED lines=8> */
[----:B------:R-:W-:Y:S01]  /*2910*/  SHF.R.S32.HI R121, RZ, 0x1f, R45 ;  /* 0x0000001fff797819 */ /* 0x000fe2000001142d */
[----:B------:R-:W-:Y:S01]  /*2920*/  IMAD R84, R84, R141, RZ ;  /* 0x0000008d54547224 */ /* 0x000fe200078e02ff */
[----:B------:R-:W-:-:S02]  /*2930*/  IADD3 R108, P5, R45, UR12, RZ ;  /* 0x0000000c2d6c7c10 */ /* 0x000fc4000ffbe0ff */
[----:B------:R-:W-:Y:S02]  /*2940*/  CS2R R44, SRZ ;  /* 0x00000000002c7805 */ /* 0x000fe4000001ff00 */
[----:B------:R-:W-:Y:S01]  /*2950*/  SHF.R.S32.HI R123, RZ, 0x1f, R47 ;  /* 0x0000001fff7b7819 */ /* 0x000fe2000001142f */
[-C--:B------:R-:W-:Y:S01]  /*2960*/  IMAD R83, R83, R141.reuse, RZ ;  /* 0x0000008d53537224 */ /* 0x080fe200078e02ff */
        /* <DEDUP_REMOVED lines=11> */
[-C--:B------:R-:W-:Y:S01]  /*2a20*/  IMAD R80, R80, R141.reuse, RZ ;  /* 0x0000008d50507224 */ /* 0x080fe200078e02ff */
[----:B------:R-:W-:Y:S01]  /*2a30*/  IADD3.X R129, R129, UR13, RZ, P1, !PT ;  /* 0x0000000d81817c10 */ /* 0x000fe20008ffe4ff */
[-C--:B------:R-:W-:Y:S01]  /*2a40*/  IMAD R79, R79, R141.reuse, RZ ;  /* 0x0000008d4f4f7224 */ /* 0x080fe200078e02ff */
[----:B------:R-:W-:Y:S01]  /*2a50*/  IADD3 R130, P1, R130, UR12, RZ ;  /* 0x0000000c82827c10 */ /* 0x000fe2000ff3e0ff */
[-C--:B------:R-:W-:Y:S01]  /*2a60*/  IMAD R78, R78, R141.reuse, RZ ;  /* 0x0000008d4e4e7224 */ /* 0x080fe200078e02ff */
[----:B------:R-:W-:Y:S01]  /*2a70*/  IADD3.X R117, R117, UR13, RZ, P0, !PT ;  /* 0x0000000d75757c10 */ /* 0x000fe200087fe4ff */
[-C--:B------:R-:W-:Y:S01]  /*2a80*/  IMAD R77, R77, R141.reuse, RZ ;  /* 0x0000008d4d4d7224 */ /* 0x080fe200078e02ff */
[----:B------:R-:W-:Y:S01]  /*2a90*/  IADD3.X R119, R119, UR13, RZ, P6, !PT ;  /* 0x0000000d77777c10 */ /* 0x000fe2000b7fe4ff */
[-C--:B------:R-:W-:Y:S01]  /*2aa0*/  IMAD R76, R76, R141.reuse, RZ ;  /* 0x0000008d4c4c7224 */ /* 0x080fe200078e02ff */
[----:B------:R-:W-:Y:S01]  /*2ab0*/  SHF.R.S32.HI R135, RZ, 0x1f, R122 ;  /* 0x0000001fff877819 */ /* 0x000fe2000001147a */
        /* <DEDUP_REMOVED lines=8> */
[----:B------:R-:W-:Y:S01]  /*2b40*/  IMAD R71, R71, R141, RZ ;  /* 0x0000008d47477224 */ /* 0x000fe200078e02ff */
[----:B------:R-:W-:Y:S01]  /*2b50*/  IADD3.X R125, R125, UR13, RZ, P3, !PT ;  /* 0x0000000d7d7d7c10 */ /* 0x000fe20009ffe4ff */
[----:B------:R-:W-:Y:S01]  /*2b60*/  IMAD.SHL.U32 R70, R141, 0x40, RZ ;  /* 0x000000408d467824 */ /* 0x000fe200078e00ff */
[----:B------:R-:W-:Y:S01]  /*2b70*/  SHF.R.S32.HI R153, RZ, 0x1f, R128 ;  /* 0x0000001fff997819 */ /* 0x000fe20000011480 */
[----:B------:R-:W-:Y:S01]  /*2b80*/  UMOV UR5, URZ ;  /* 0x0000003f00057c82 */ /* 0x000fe20008000000 */
[----:B------:R-:W-:-:S02]  /*2b90*/  IADD3.X R127, R127, UR13, RZ, P2, !PT ;  /* 0x0000000d7f7f7c10 */ /* 0x000fc400097fe4ff */
[----:B------:R-:W-:Y:S02]  /*2ba0*/  SHF.R.S32.HI R131, RZ, 0x1f, R55 ;  /* 0x0000001fff837819 */ /* 0x000fe40000011437 */
[----:B------:R-:W-:Y:S02]  /*2bb0*/  IADD3 R118, P0, R55, UR12, RZ ;  /* 0x0000000c37767c10 */ /* 0x000fe4000ff1e0ff */
[----:B------:R-:W-:Y:S02]  /*2bc0*/  CS2R R54, SRZ ;  /* 0x0000000000367805 */ /* 0x000fe4000001ff00 */
[----:B------:R-:W-:Y:S02]  /*2bd0*/  SHF.R.S32.HI R133, RZ, 0x1f, R67 ;  /* 0x0000001fff857819 */ /* 0x000fe40000011443 */
[----:B------:R-:W-:Y:S01]  /*2be0*/  IADD3 R120, P6, R67, UR12, RZ ;  /* 0x0000000c43787c10 */ /* 0x000fe2000ffde0ff */
[----:B------:R-:W-:Y:S01]  /*2bf0*/  IMAD.SHL.U32 R67, R0, 0x8, RZ ;  /* 0x0000000800437824 */ /* 0x000fe200078e00ff */
[----:B------:R-:W-:-:S02]  /*2c00*/  IADD3 R122, P5, R122, UR12, RZ ;  /* 0x0000000c7a7a7c10 */ /* 0x000fc4000ffbe0ff */
[----:B------:R-:W-:Y:S02]  /*2c10*/  IADD3 R124, P4, R124, UR12, RZ ;  /* 0x0000000c7c7c7c10 */ /* 0x000fe4000ff9e0ff */
[----:B------:R-:W-:Y:S02]  /*2c20*/  IADD3 R126, P3, R126, UR12, RZ ;  /* 0x0000000c7e7e7c10 */ /* 0x000fe4000ff7e0ff */
[----:B------:R-:W-:Y:S02]  /*2c30*/  IADD3 R128, P2, R128, UR12, RZ ;  /* 0x0000000c80807c10 */ /* 0x000fe4000ff5e0ff */
[----:B------:R-:W-:Y:S02]  /*2c40*/  SHF.R.S32.HI R169, RZ, 0x1f, R156 ;  /* 0x0000001fffa97819 */ /* 0x000fe4000001149c */
[----:B------:R-:W-:Y:S02]  /*2c50*/  IADD3.X R155, R155, UR13, RZ, P1, !PT ;  /* 0x0000000d9b9b7c10 */ /* 0x000fe40008ffe4ff */
[----:B------:R-:W-:-:S02]  /*2c60*/  IADD3 R156, P1, R156, UR12, RZ ;  /* 0x0000000c9c9c7c10 */ /* 0x000fc4000ff3e0ff */
[----:B------:R-:W-:Y:S02]  /*2c70*/  SHF.R.S32.HI R157, RZ, 0x1f, R132 ;  /* 0x0000001fff9d7819 */ /* 0x000fe40000011484 */
[----:B------:R-:W-:Y:S02]  /*2c80*/  IADD3.X R131, R131, UR13, RZ, P0, !PT ;  /* 0x0000000d83837c10 */ /* 0x000fe400087fe4ff */
[----:B------:R-:W-:Y:S02]  /*2c90*/  SHF.R.S32.HI R159, RZ, 0x1f, R134 ;  /* 0x0000001fff9f7819 */ /* 0x000fe40000011486 */
[----:B------:R-:W-:Y:S02]  /*2ca0*/  IADD3.X R133, R133, UR13, RZ, P6, !PT ;  /* 0x0000000d85857c10 */ /* 0x000fe4000b7fe4ff */
[----:B------:R-:W-:Y:S02]  /*2cb0*/  SHF.R.S32.HI R161, RZ, 0x1f, R136 ;  /* 0x0000001fffa17819 */ /* 0x000fe40000011488 */
[----:B------:R-:W-:-:S02]  /*2cc0*/  IADD3.X R135, R135, UR13, RZ, P5, !PT ;  /* 0x0000000d87877c10 */ /* 0x000fc4000affe4ff */
[----:B------:R-:W-:Y:S02]  /*2cd0*/  SHF.R.S32.HI R163, RZ, 0x1f, R138 ;  /* 0x0000001fffa37819 */ /* 0x000fe4000001148a */
[----:B------:R-:W-:Y:S02]  /*2ce0*/  IADD3.X R137, R137, UR13, RZ, P4, !PT ;  /* 0x0000000d89897c10 */ /* 0x000fe4000a7fe4ff */
[----:B------:R-:W-:Y:S02]  /*2cf0*/  SHF.R.S32.HI R165, RZ, 0x1f, R152 ;  /* 0x0000001fffa57819 */ /* 0x000fe40000011498 */
[----:B------:R-:W-:Y:S02]  /*2d00*/  IADD3.X R139, R139, UR13, RZ, P3, !PT ;  /* 0x0000000d8b8b7c10 */ /* 0x000fe40009ffe4ff */
[----:B------:R-:W-:Y:S02]  /*2d10*/  SHF.R.S32.HI R167, RZ, 0x1f, R154 ;  /* 0x0000001fffa77819 */ /* 0x000fe4000001149a */
[----:B------:R-:W-:-:S02]  /*2d20*/  IADD3.X R153, R153, UR13, RZ, P2, !PT ;  /* 0x0000000d99997c10 */ /* 0x000fc400097fe4ff */
[----:B------:R-:W-:Y:S02]  /*2d30*/  IADD3 R132, P0, R132, UR12, RZ ;  /* 0x0000000c84847c10 */ /* 0x000fe4000ff1e0ff */
[----:B------:R-:W-:Y:S02]  /*2d40*/  IADD3 R134, P6, R134, UR12, RZ ;  /* 0x0000000c86867c10 */ /* 0x000fe4000ffde0ff */
[----:B------:R-:W-:Y:S02]  /*2d50*/  IADD3 R136, P5, R136, UR12, RZ ;  /* 0x0000000c88887c10 */ /* 0x000fe4000ffbe0ff */
[----:B------:R-:W-:Y:S02]  /*2d60*/  IADD3 R138, P4, R138, UR12, RZ ;  /* 0x0000000c8a8a7c10 */ /* 0x000fe4000ff9e0ff */
[----:B------:R-:W-:Y:S02]  /*2d70*/  IADD3 R152, P3, R152, UR12, RZ ;  /* 0x0000000c98987c10 */ /* 0x000fe4000ff7e0ff */
[----:B------:R-:W-:-:S02]  /*2d80*/  IADD3 R154, P2, R154, UR12, RZ ;  /* 0x0000000c9a9a7c10 */ /* 0x000fc4000ff5e0ff */
[----:B------:R-:W-:Y:S02]  /*2d90*/  IADD3.X R169, R169, UR13, RZ, P1, !PT ;  /* 0x0000000da9a97c10 */ /* 0x000fe40008ffe4ff */
[----:B------:R-:W-:Y:S01]  /*2da0*/  IADD3 R171, P1, R26, UR8, RZ ;  /* 0x000000081aab7c10 */ /* 0x000fe2000ff3e0ff */
[----:B------:R-:W-:Y:S01]  /*2db0*/  UMOV UR8, 0xfffffffe ;  /* 0xfffffffe00087882 */ /* 0x000fe20000000000 */
        /* <DEDUP_REMOVED lines=10> */
[----:B------:R-:W-:Y:S02]  /*2e60*/  IADD3.X R167, R167, UR13, RZ, P2, !PT ;  /* 0x0000000da7a77c10 */ /* 0x000fe400097fe4ff */
[----:B------:R-:W-:Y:S02]  /*2e70*/  IADD3 R158, P0, R158, UR12, RZ ;  /* 0x0000000c9e9e7c10 */ /* 0x000fe4000ff1e0ff */
[----:B------:R-:W-:Y:S02]  /*2e80*/  IADD3 R160, P6, R160, UR12, RZ ;  /* 0x0000000ca0a07c10 */ /* 0x000fe4000ffde0ff */
[----:B------:R-:W-:Y:S02]  /*2e90*/  IADD3 R162, P5, R162, UR12, RZ ;  /* 0x0000000ca2a27c10 */ /* 0x000fe4000ffbe0ff */
[----:B------:R-:W-:Y:S02]  /*2ea0*/  IADD3 R164, P4, R164, UR12, RZ ;  /* 0x0000000ca4a47c10 */ /* 0x000fe4000ff9e0ff */
[----:B------:R-:W-:-:S02]  /*2eb0*/  IADD3 R166, P3, R166, UR12, RZ ;  /* 0x0000000ca6a67c10 */ /* 0x000fc4000ff7e0ff */
[----:B------:R-:W-:Y:S02]  /*2ec0*/  SHF.R.S32.HI R176, RZ, 0x1f, R24 ;  /* 0x0000001fffb07819 */ /* 0x000fe40000011418 */
[----:B------:R-:W-:Y:S02]  /*2ed0*/  IADD3 R168, P2, R24, UR12, RZ ;  /* 0x0000000c18a87c10 */ /* 0x000fe4000ff5e0ff */
[----:B------:R-:W-:Y:S02]  /*2ee0*/  CS2R R24, SRZ ;  /* 0x0000000000187805 */ /* 0x000fe4000001ff00 */
[----:B------:R-:W-:Y:S02]  /*2ef0*/  LEA.HI.X.SX32 R177, R26, UR9, 0x1, P1 ;  /* 0x000000091ab17c11 */ /* 0x000fe400088f0eff */
[----:B------:R-:W-:Y:S01]  /*2f00*/  CS2R R26, SRZ ;  /* 0x00000000001a7805 */ /* 0x000fe2000001ff00 */
[----:B------:R-:W-:Y:S01]  /*2f10*/  UMOV UR9, 0x7fffffdf ;  /* 0x7fffffdf00097882 */ /* 0x000fe20000000000 */
[----:B------:R-:W-:Y:S01]  /*2f20*/  IADD3.X R170, R170, UR13, RZ, P0, !PT ;  /* 0x0000000daaaa7c10 */ /* 0x000fe200087fe4ff */
[----:B------:R-:W-:Y:S01]  /*2f30*/  UIADD3.64 UR14, UR6, -UR8, URZ ;  /* 0x80000008060e7297 */ /* 0x000fe2000fffe03f */
[----:B------:R-:W-:-:S02]  /*2f40*/  IADD3.X R172, R172, UR13, RZ, P6, !PT ;  /* 0x0000000dacac7c10 */ /* 0x000fc4000b7fe4ff */
[----:B------:R-:W-:Y:S02]  /*2f50*/  IADD3.X R173, R173, UR13, RZ, P5, !PT ;  /* 0x0000000dadad7c10 */ /* 0x000fe4000affe4ff */
[----:B------:R-:W-:Y:S02]  /*2f60*/  IADD3.X R174, R174, UR13, RZ, P4, !PT ;  /* 0x0000000daeae7c10 */ /* 0x000fe4000a7fe4ff */
[----:B------:R-:W-:Y:S02]  /*2f70*/  IADD3.X R175, R175, UR13, RZ, P3, !PT ;  /* 0x0000000dafaf7c10 */ /* 0x000fe40009ffe4ff */
[----:B------:R-:W-:Y:S01]  /*2f80*/  IADD3.X R176, R176, UR13, RZ, P2, !PT ;  /* 0x0000000db0b07c10 */ /* 0x000fe200097fe4ff */
[----:B------:R-:W-:-:S12]  /*2f90*/  UIADD3.64 UR12, UR4, -UR8, URZ ;  /* 0x80000008040c7297 */ /* 0x000fd8000fffe03f */
.L_x_2:
[C---:B------:R-:W-:Y:S02]  /*2fa0*/  LEA.HI R140, R0.reuse, 0xe, RZ, 0x1a ;  /* 0x0000000e008c7811 */ /* 0x040fe400078fd0ff */
[----:B------:R-:W-:Y:S02]  /*2fb0*/  LEA.HI R141, R0, 0x1e, RZ, 0x1a ;  /* 0x0000001e008d7811 */ /* 0x000fe400078fd0ff */
[----:B------:R-:W-:Y:S02]  /*2fc0*/  ISETP.GE.AND P5, PT, R140, UR11, PT ;  /* 0x0000000b8c007c0c */ /* 0x000fe4000bfa6270 */
[----:B------:R-:W-:Y:S02]  /*2fd0*/  LEA.HI R140, R0, 0x3e, RZ, 0x1a ;  /* 0x0000003e008c7811 */ /* 0x000fe400078fd0ff */
[----:B------:R-:W-:Y:S02]  /*2fe0*/  ISETP.GE.AND P3, PT, R141, UR11, PT ;  /* 0x0000000b8d007c0c */ /* 0x000fe4000bf66270 */
[----:B------:R-:W-:-:S02]  /*2ff0*/  IADD3 R146, P0, R99, R171, RZ ;  /* 0x000000ab63927210 */ /* 0x000fc40007f1e0ff */
[----:B------:R-:W-:Y:S02]  /*3000*/  LEA.HI R142, R0, 0x2e, RZ, 0x1a ;  /* 0x0000002e008e7811 */ /* 0x000fe400078fd0ff */
[----:B------:R-:W-:Y:S02]  /*3010*/  ISETP.GE.AND P2, PT, R140, UR11, PT ;  /* 0x0000000b8c007c0c */ /* 0x000fe4000bf46270 */
[----:B------:R-:W-:Y:S02]  /*3020*/  LOP3.LUT R141, R0, 0x3f, RZ, 0xc0, !PT ;  /* 0x0000003f008d7812 */ /* 0x000fe400078ec0ff */
[----:B------:R-:W-:Y:S02]  /*3030*/  IADD3 R140, P4, R100, R171, RZ ;  /* 0x000000ab648c7210 */ /* 0x000fe40007f9e0ff */
[----:B------:R-:W-:Y:S02]  /*3040*/  LEA.HI.X.SX32 R147, R99, R177, 0x1, P0 ;  /* 0x000000b163937211 */ /* 0x000fe400000f0eff */
[----:B------:R-:W-:-:S02]  /*3050*/  ISETP.GE.AND P1, PT, R142, UR11, PT ;  /* 0x0000000b8e007c0c */ /* 0x000fc4000bf26270 */
[----:B------:R-:W-:Y:S02]  /*3060*/  ISETP.GE.AND P0, PT, R141, UR11, PT ;  /* 0x0000000b8d007c0c */ /* 0x000fe4000bf06270 */
[----:B------:R-:W-:Y:S02]  /*3070*/  PRMT R217, RZ, 0x7610, R217 ;  /* 0x00007610ffd97816 */ /* 0x000fe400000000d9 */
[----:B------:R-:W-:Y:S02]  /*3080*/  LEA.HI.X.SX32 R141, R100, R177, 0x1, P4 ;  /* 0x000000b1648d7211 */ /* 0x000fe400020f0eff */
[----:B------:R-:W-:Y:S02]  /*3090*/  SHF.R.U32.HI R231, RZ, 0x6, R0 ;  /* 0x00000006ffe77819 */ /* 0x000fe40000011600 */
[----:B------:R-:W-:Y:S01]  /*30a0*/  PRMT R225, RZ, 0x7610, R225 ;  /* 0x00007610ffe17816 */ /* 0x000fe200000000e1 */
[----:B------:R-:W2:Y:S01]  /*30b0*/  @!P3 LDG.E.U8 R217, desc[UR16][R140.64] ;  /* 0x000000108cd9b981 */ /* 0x000ea2000c1e1100 */
[----:B------:R-:W-:-:S02]  /*30c0*/  IADD3 R144, P4, R182, R171, RZ ;  /* 0x000000abb6907210 */ /* 0x000fc40007f9e0ff */
[----:B------:R-:W-:Y:S02]  /*30d0*/  SGXT.U32 R231, R231, 0x1 ;  /* 0x00000001e7e7781a */ /* 0x000fe40000000000 */
[----:B------:R-:W-:Y:S01]  /*30e0*/  IADD3 R142, P3, R180, R171, RZ ;  /* 0x000000abb48e7210 */ /* 0x000fe20007f7e0ff */
[----:B------:R0:W3:Y:S01]  /*30f0*/  @!P5 LDG.E.U8 R225, desc[UR16][R146.64] ;  /* 0x0000001092e1d981 */ /* 0x0000e2000c1e1100 */
[----:B------:R-:W-:Y:S02]  /*3100*/  PRMT R208, RZ, 0x7610, R208 ;  /* 0x00007610ffd07816 */ /* 0x000fe400000000d0 */
[-C--:B------:R-:W-:Y:S02]  /*3110*/  LEA.HI.X.SX32 R145, R182, R177.reuse, 0x1, P4 ;  /* 0x000000b1b6917211 */ /* 0x080fe400020f0eff */
[----:B------:R-:W-:Y:S02]  /*3120*/  PRMT R200, RZ, 0x7610, R200 ;  /* 0x00007610ffc87816 */ /* 0x000fe400000000c8 */
[----:B------:R-:W-:Y:S01]  /*3130*/  LEA.HI.X.SX32 R143, R180, R177, 0x1, P3 ;  /* 0x000000b1b48f7211 */ /* 0x000fe200018f0eff */
[----:B------:R1:W4:Y:S01]  /*3140*/  @!P1 LDG.E.U8 R208, desc[UR16][R144.64] ;  /* 0x0000001090d09981 */ /* 0x000322000c1e1100 */
[----:B------:R-:W-:-:S02]  /*3150*/  ISETP.GE.AND P4, PT, R231, UR11, PT ;  /* 0x0000000be7007c0c */ /* 0x000fc4000bf86270 */
[C---:B0-----:R-:W-:Y:S01]  /*3160*/  LOP3.LUT R146, R231.reuse, 0x2, RZ, 0xfc, !PT ;  /* 0x00000002e7927812 */ /* 0x041fe200078efcff */
[----:B------:R0:W5:Y:S01]  /*3170*/  @!P2 LDG.E.U8 R200, desc[UR16][R142.64] ;  /* 0x000000108ec8a981 */ /* 0x000162000c1e1100 */
[C---:B------:R-:W-:Y:S02]  /*3180*/  LOP3.LUT R140, R231.reuse, 0x4, RZ, 0xfc, !PT ;  /* 0x00000004e78c7812 */ /* 0x040fe400078efcff */
[----:B------:R-:W-:Y:S02]  /*3190*/  ISETP.GE.AND P1, PT, R146, UR11, PT ;  /* 0x0000000b92007c0c */ /* 0x000fe4000bf26270 */
[----:B------:R-:W-:Y:S02]  /*31a0*/  IADD3 R146, P5, R98, R171, RZ ;  /* 0x000000ab62927210 */ /* 0x000fe40007fbe0ff */
[----:B------:R-:W-:Y:S02]  /*31b0*/  ISETP.GE.AND P2, PT, R140, UR11, PT ;  /* 0x0000000b8c007c0c */ /* 0x000fe4000bf46270 */
[----:B------:R-:W-:-:S02]  /*31c0*/  LOP3.LUT R141, R231, 0x6, RZ, 0xfc, !PT ;  /* 0x00000006e78d7812 */ /* 0x000fc400078efcff */
[----:B------:R-:W-:Y:S02]  /*31d0*/  IADD3 R140, P3, R71, R171, RZ ;  /* 0x000000ab478c7210 */ /* 0x000fe40007f7e0ff */
[----:B------:R-:W-:Y:S02]  /*31e0*/  PRMT R212, RZ, 0x7610, R212 ;  /* 0x00007610ffd47816 */ /* 0x000fe400000000d4 */
[----:B------:R-:W-:Y:S02]  /*31f0*/  LEA.HI.X.SX32 R147, R98, R177, 0x1, P5 ;  /* 0x000000b162937211 */ /* 0x000fe400028f0eff */
[----:B-1----:R-:W-:Y:S02]  /*3200*/  LOP3.LUT R144, R231, 0x8, RZ, 0xfc, !PT ;  /* 0x00000008e7907812 */ /* 0x002fe400078efcff */
[----:B------:R-:W-:Y:S01]  /*3210*/  ISETP.GE.AND P5, PT, R141, UR11, PT ;  /* 0x0000000b8d007c0c */ /* 0x000fe2000bfa6270 */
[----:B------:R1:W2:Y:S01]  /*3220*/  @!P4 LDG.E.U8 R212, desc[UR16][R146.64] ;  /* 0x0000001092d4c981 */ /* 0x0002a2000c1e1100 */
[----:B------:R-:W-:-:S02]  /*3230*/  PRMT R230, RZ, 0x7610, R230 ;  /* 0x00007610ffe67816 */ /* 0x000fc400000000e6 */
[----:B------:R-:W-:Y:S02]  /*3240*/  LEA.HI.X.SX32 R141, R71, R177, 0x1, P3 ;  /* 0x000000b1478d7211 */ /* 0x000fe400018f0eff */
[----:B------:R-:W-:Y:S02]  /*3250*/  ISETP.GE.AND P3, PT, R144, UR11, PT ;  /* 0x0000000b90007c0c */ /* 0x000fe4000bf66270 */
[-C--:B------:R-:W-:Y:S01]  /*3260*/  IADD3 R144, P4, R72, R171.reuse, RZ ;  /* 0x000000ab48907210 */ /* 0x080fe20007f9e0ff */
[----:B------:R1:W3:Y:S01]  /*3270*/  @!P1 LDG.E.U8 R230, desc[UR16][R140.64] ;  /* 0x000000108ce69981 */ /* 0x0002e2000c1e1100 */
[----:B0-----:R-:W-:Y:S02]  /*3280*/  LOP3.LUT R143, R231, 0xa, RZ, 0xfc, !PT ;  /* 0x0000000ae78f7812 */ /* 0x001fe400078efcff */
[----:B------:R-:W-:Y:S02]  /*3290*/  IADD3 R142, P1, R73, R171, RZ ;  /* 0x000000ab498e7210 */ /* 0x000fe40007f3e0ff */
[----:B------:R-:W-:-:S02]  /*32a0*/  PRMT R229, RZ, 0x7610, R229 ;  /* 0x00007610ffe57816 */ /* 0x000fc400000000e5 */
[-C--:B------:R-:W-:Y:S02]  /*32b0*/  LEA.HI.X.SX32 R145, R72, R177.reuse, 0x1, P4 ;  /* 0x000000b148917211 */ /* 0x080fe400020f0eff */
[----:B------:R-:W-:Y:S02]  /*32c0*/  ISETP.GE.AND P4, PT, R143, UR11, PT ;  /* 0x0000000b8f007c0c */ /* 0x000fe4000bf86270 */
[----:B------:R-:W-:Y:S01]  /*32d0*/  PRMT R228, RZ, 0x7610, R228 ;  /* 0x00007610ffe47816 */ /* 0x000fe200000000e4 */
[----:B------:R0:W4:Y:S01]  /*32e0*/  @!P2 LDG.E.U8 R229, desc[UR16][R144.64] ;  /* 0x0000001090e5a981 */ /* 0x000122000c1e1100 */
[----:B------:R-:W-:Y:S02]  /*32f0*/  LEA.HI.X.SX32 R143, R73, R177, 0x1, P1 ;  /* 0x000000b1498f7211 */ /* 0x000fe400008f0eff */
[----:B-1----:R-:W-:Y:S02]  /*3300*/  IADD3 R146, P6, R74, R171, RZ ;  /* 0x000000ab4a927210 */ /* 0x002fe40007fde0ff */
[C---:B------:R-:W-:Y:S01]  /*3310*/  LOP3.LUT R148, R231.reuse, 0xc, RZ, 0xfc, !PT ;  /* 0x0000000ce7947812 */ /* 0x040fe200078efcff */
[----:B------:R1:W5:Y:S01]  /*3320*/  @!P5 LDG.E.U8 R228, desc[UR16][R142.64] ;  /* 0x000000108ee4d981 */ /* 0x000362000c1e1100 */
[----:B------:R-:W-:-:S02]  /*3330*/  LOP3.LUT R141, R231, 0x10, RZ, 0xfc, !PT ;  /* 0x00000010e78d7812 */ /* 0x000fc400078efcff */
[----:B------:R-:W-:Y:S02]  /*3340*/  IADD3 R140, P2, R75, R171, RZ ;  /* 0x000000ab4b8c7210 */ /* 0x000fe40007f5e0ff */
[----:B------:R-:W-:Y:S02]  /*3350*/  PRMT R218, RZ, 0x7610, R218 ;  /* 0x00007610ffda7816 */ /* 0x000fe400000000da */
[----:B------:R-:W-:Y:S02]  /*3360*/  LEA.HI.X.SX32 R147, R74, R177, 0x1, P6 ;  /* 0x000000b14a937211 */ /* 0x000fe400030f0eff */
[----:B------:R-:W-:Y:S02]  /*3370*/  ISETP.GE.AND P1, PT, R148, UR11, PT ;  /* 0x0000000b94007c0c */ /* 0x000fe4000bf26270 */
[----:B------:R-:W-:Y:S01]  /*3380*/  ISETP.GE.AND P5, PT, R141, UR11, PT ;  /* 0x0000000b8d007c0c */ /* 0x000fe2000bfa6270 */
[----:B------:R1:W5:Y:S01]  /*3390*/  @!P3 LDG.E.U8 R218, desc[UR16][R146.64] ;  /* 0x0000001092dab981 */ /* 0x000362000c1e1100 */
[----:B------:R-:W-:-:S02]  /*33a0*/  PRMT R227, RZ, 0x7610, R227 ;  /* 0x00007610ffe37816 */ /* 0x000fc400000000e3 */
[----:B------:R-:W-:Y:S02]  /*33b0*/  LEA.HI.X.SX32 R141, R75, R177, 0x1, P2 ;  /* 0x000000b14b8d7211 */ /* 0x000fe400010f0eff */
[C---:B------:R-:W-:Y:S02]  /*33c0*/  LOP3.LUT R148, R231.reuse, 0x12, RZ, 0xfc, !PT ;  /* 0x00000012e7947812 */ /* 0x040fe400078efcff */
[-C--:B0-----:R-:W-:Y:S01]  /*33d0*/  IADD3 R144, P3, R76, R171.reuse, RZ ;  /* 0x000000ab4c907210 */ /* 0x081fe20007f7e0ff */
[----:B------:R0:W5:Y:S01]  /*33e0*/  @!P4 LDG.E.U8 R227, desc[UR16][R140.64] ;  /* 0x000000108ce3c981 */ /* 0x000162000c1e1100 */
[----:B-1----:R-:W-:Y:S02]  /*33f0*/  LOP3.LUT R143, R231, 0x14, RZ, 0xfc, !PT ;  /* 0x00000014e78f7812 */ /* 0x002fe400078efcff */
[----:B------:R-:W-:Y:S02]  /*3400*/  ISETP.GE.AND P2, PT, R148, UR11, PT ;  /* 0x0000000b94007c0c */ /* 0x000fe4000bf46270 */
[----:B------:R-:W-:-:S02]  /*3410*/  IADD3 R142, P4, R77, R171, RZ ;  /* 0x000000ab4d8e7210 */ /* 0x000fc40007f9e0ff */
[----:B------:R-:W-:Y:S02]  /*3420*/  PRMT R226, RZ, 0x7610, R226 ;  /* 0x00007610ffe27816 */ /* 0x000fe400000000e2 */
[-C--:B------:R-:W-:Y:S02]  /*3430*/  LEA.HI.X.SX32 R145, R76, R177.reuse, 0x1, P3 ;  /* 0x000000b14c917211 */ /* 0x080fe400018f0eff */
[----:B------:R-:W-:Y:S02]  /*3440*/  ISETP.GE.AND P3, PT, R143, UR11, PT ;  /* 0x0000000b8f007c0c */ /* 0x000fe4000bf66270 */
[----:B------:R-:W-:Y:S01]  /*3450*/  PRMT R224, RZ, 0x7610, R224 ;  /* 0x00007610ffe07816 */ /* 0x000fe200000000e0 */
[----:B------:R1:W5:Y:S01]  /*3460*/  @!P1 LDG.E.U8 R226, desc[UR16][R144.64] ;  /* 0x0000001090e29981 */ /* 0x000362000c1e1100 */
[----:B------:R-:W-:Y:S02]  /*3470*/  LEA.HI.X.SX32 R143, R77, R177, 0x1, P4 ;  /* 0x000000b14d8f7211 */ /* 0x000fe400020f0eff */
[----:B------:R-:W-:-:S02]  /*3480*/  IADD3 R146, P6, R78, R171, RZ ;  /* 0x000000ab4e927210 */ /* 0x000fc40007fde0ff */
[C---:B------:R-:W-:Y:S01]  /*3490*/  LOP3.LUT R148, R231.reuse, 0x16, RZ, 0xfc, !PT ;  /* 0x00000016e7947812 */ /* 0x040fe200078efcff */
[----:B------:R1:W5:Y:S01]  /*34a0*/  @!P5 LDG.E.U8 R224, desc[UR16][R142.64] ;  /* 0x000000108ee0d981 */ /* 0x000362000c1e1100 */
[----:B0-----:R-:W-:Y:S02]  /*34b0*/  LOP3.LUT R141, R231, 0x18, RZ, 0xfc, !PT ;  /* 0x00000018e78d7812 */ /* 0x001fe400078efcff */
[----:B------:R-:W-:Y:S02]  /*34c0*/  IADD3 R140, P1, R79, R171, RZ ;  /* 0x000000ab4f8c7210 */ /* 0x000fe40007f3e0ff */
[----:B------:R-:W-:Y:S02]  /*34d0*/  PRMT R223, RZ, 0x7610, R223 ;  /* 0x00007610ffdf7816 */ /* 0x000fe400000000df */
[----:B------:R-:W-:Y:S02]  /*34e0*/  LEA.HI.X.SX32 R147, R78, R177, 0x1, P6 ;  /* 0x000000b14e937211 */ /* 0x000fe400030f0eff */
[----:B------:R-:W-:-:S02]  /*34f0*/  ISETP.GE.AND P4, PT, R148, UR11, PT ;  /* 0x0000000b94007c0c */ /* 0x000fc4000bf86270 */
[----:B------:R-:W-:Y:S01]  /*3500*/  ISETP.GE.AND P5, PT, R141, UR11, PT ;  /* 0x0000000b8d007c0c */ /* 0x000fe2000bfa6270 */
[----:B------:R0:W5:Y:S01]  /*3510*/  @!P2 LDG.E.U8 R223, desc[UR16][R146.64] ;  /* 0x0000001092dfa981 */ /* 0x000162000c1e1100 */
[----:B------:R-:W-:Y:S02]  /*3520*/  PRMT R222, RZ, 0x7610, R222 ;  /* 0x00007610ffde7816 */ /* 0x000fe400000000de */
        /* <DEDUP_REMOVED lines=13> */
[-C--:B0-----:R-:W-:Y:S02]  /*3600*/  IADD3 R146, P4, R82, R171.reuse, RZ ;  /* 0x000000ab52927210 */ /* 0x081fe40007f9e0ff */
[C---:B------:R-:W-:Y:S01]  /*3610*/  LOP3.LUT R148, R231.reuse, 0x20, RZ, 0xfc, !PT ;  /* 0x00000020e7947812 */ /* 0x040fe200078efcff */
[----:B------:R0:W5:Y:S01]  /*3620*/  @!P5 LDG.E.U8 R209, desc[UR16][R142.64] ;  /* 0x000000108ed1d981 */ /* 0x000162000c1e1100 */
[----:B-1----:R-:W-:Y:S02]  /*3630*/  LOP3.LUT R141, R231, 0x22, RZ, 0xfc, !PT ;  /* 0x00000022e78d7812 */ /* 0x002fe400078efcff */
[----:B------:R-:W-:Y:S02]  /*3640*/  IADD3 R140, P5, R83, R171, RZ ;  /* 0x000000ab538c7210 */ /* 0x000fe40007fbe0ff */
[----:B------:R-:W-:-:S02]  /*3650*/  PRMT R220, RZ, 0x7610, R220 ;  /* 0x00007610ffdc7816 */ /* 0x000fc400000000dc */
[-C--:B------:R-:W-:Y:S02]  /*3660*/  LEA.HI.X.SX32 R147, R82, R177.reuse, 0x1, P4 ;  /* 0x000000b152937211 */ /* 0x080fe400020f0eff */
[----:B------:R-:W-:Y:S02]  /*3670*/  ISETP.GE.AND P3, PT, R148, UR11, PT ;  /* 0x0000000b94007c0c */ /* 0x000fe4000bf66270 */
[----:B------:R-:W-:Y:S01]  /*3680*/  ISETP.GE.AND P4, PT, R141, UR11, PT ;  /* 0x0000000b8d007c0c */ /* 0x000fe2000bf86270 */
[----:B------:R1:W5:Y:S01]  /*3690*/  @!P1 LDG.E.U8 R220, desc[UR16][R146.64] ;  /* 0x0000001092dc9981 */ /* 0x000362000c1e1100 */
[----:B------:R-:W-:Y:S02]  /*36a0*/  PRMT R219, RZ, 0x7610, R219 ;  /* 0x00007610ffdb7816 */ /* 0x000fe400000000db */
        /* <DEDUP_REMOVED lines=13> */
[C---:B------:R-:W-:Y:S02]  /*3780*/  LOP3.LUT R148, R231.reuse, 0x28, RZ, 0xfc, !PT ;  /* 0x00000028e7947812 */ /* 0x040fe400078efcff */
[----:B-1----:R-:W-:Y:S01]  /*3790*/  IADD3 R146, P3, R86, R171, RZ ;  /* 0x000000ab56927210 */ /* 0x002fe20007f7e0ff */
[----:B------:R1:W5:Y:S01]  /*37a0*/  @!P4 LDG.E.U8 R215, desc[UR16][R142.64] ;  /* 0x000000108ed7c981 */ /* 0x000362000c1e1100 */
[----:B------:R-:W-:-:S02]  /*37b0*/  LOP3.LUT R141, R231, 0x2a, RZ, 0xfc, !PT ;  /* 0x0000002ae78d7812 */ /* 0x000fc400078efcff */
[----:B------:R-:W-:Y:S02]  /*37c0*/  ISETP.GE.AND P2, PT, R148, UR11, PT ;  /* 0x0000000b94007c0c */ /* 0x000fe4000bf46270 */
[----:B------:R-:W-:Y:S02]  /*37d0*/  IADD3 R140, P4, R87, R171, RZ ;  /* 0x000000ab578c7210 */ /* 0x000fe40007f9e0ff */
[----:B------:R-:W-:Y:S02]  /*37e0*/  PRMT R214, RZ, 0x7610, R214 ;  /* 0x00007610ffd67816 */ /* 0x000fe400000000d6 */
[----:B------:R-:W-:Y:S02]  /*37f0*/  LEA.HI.X.SX32 R147, R86, R177, 0x1, P3 ;  /* 0x000000b156937211 */ /* 0x000fe400018f0eff */
[----:B------:R-:W-:Y:S02]  /*3800*/  LOP3.LUT R148, R231, 0x2c, RZ, 0xfc, !PT ;  /* 0x0000002ce7947812 */ /* 0x000fe400078efcff */
[----:B------:R-:W-:Y:S01]  /*3810*/  ISETP.GE.AND P3, PT, R141, UR11, PT ;  /* 0x0000000b8d007c0c */ /* 0x000fe2000bf66270 */
[----:B------:R1:W5:Y:S01]  /*3820*/  @!P5 LDG.E.U8 R214, desc[UR16][R146.64] ;  /* 0x0000001092d6d981 */ /* 0x000362000c1e1100 */
[----:B------:R-:W-:-:S02]  /*3830*/  PRMT R213, RZ, 0x7610, R213 ;  /* 0x00007610ffd57816 */ /* 0x000fc400000000d5 */
[----:B------:R-:W-:Y:S02]  /*3840*/  LEA.HI.X.SX32 R141, R87, R177, 0x1, P4 ;  /* 0x000000b1578d7211 */ /* 0x000fe400020f0eff */
[-C--:B0-----:R-:W-:Y:S02]  /*3850*/  IADD3 R144, P6, R88, R171.reuse, RZ ;  /* 0x000000ab58907210 */ /* 0x081fe40007fde0ff */
[----:B------:R-:W-:Y:S01]  /*3860*/  ISETP.GE.AND P4, PT, R148, UR11, PT ;  /* 0x0000000b94007c0c */ /* 0x000fe2000bf86270 */
[----:B------:R0:W5:Y:S01]  /*3870*/  @!P1 LDG.E.U8 R213, desc[UR16][R140.64] ;  /* 0x000000108cd59981 */ /* 0x000162000c1e1100 */
[----:B-1----:R-:W-:Y:S02]  /*3880*/  LOP3.LUT R143, R231, 0x30, RZ, 0xfc, !PT ;  /* 0x00000030e78f7812 */ /* 0x002fe400078efcff */
[----:B------:R-:W-:Y:S02]  /*3890*/  IADD3 R142, P5, R89, R171, RZ ;  /* 0x000000ab598e7210 */ /* 0x000fe40007fbe0ff */
[----:B------:R-:W-:-:S02]  /*38a0*/  PRMT R201, RZ, 0x7610, R201 ;  /* 0x00007610ffc97816 */ /* 0x000fc400000000c9 */
[----:B------:R-:W-:Y:S02]  /*38b0*/  LEA.HI.X.SX32 R145, R88, R177, 0x1, P6 ;  /* 0x000000b158917211 */ /* 0x000fe400030f0eff */
[----:B------:R-:W-:Y:S02]  /*38c0*/  ISETP.GE.AND P1, PT, R143, UR11, PT ;  /* 0x0000000b8f007c0c */ /* 0x000fe4000bf26270 */
[----:B------:R-:W-:Y:S01]  /*38d0*/  PRMT R211, RZ, 0x7610, R211 ;  /* 0x00007610ffd37816 */ /* 0x000fe200000000d3 */
[----:B------:R1:W5:Y:S01]  /*38e0*/  @!P2 LDG.E.U8 R201, desc[UR16][R144.64] ;  /* 0x0000001090c9a981 */ /* 0x000362000c1e1100 */
[----:B------:R-:W-:Y:S02]  /*38f0*/  IADD3 R146, P6, R90, R171, RZ ;  /* 0x000000ab5a927210 */ /* 0x000fe40007fde0ff */
[----:B------:R-:W-:Y:S02]  /*3900*/  LEA.HI.X.SX32 R143, R89, R177, 0x1, P5 ;  /* 0x000000b1598f7211 */ /* 0x000fe400028f0eff */
[----:B------:R-:W-:-:S02]  /*3910*/  LOP3.LUT R148, R231, 0x32, RZ, 0xfc, !PT ;  /* 0x00000032e7947812 */ /* 0x000fc400078efcff */
[----:B0-----:R-:W-:Y:S01]  /*3920*/  LOP3.LUT R141, R231, 0x34, RZ, 0xfc, !PT ;  /* 0x00000034e78d7812 */ /* 0x001fe200078efcff */
[----:B------:R0:W5:Y:S01]  /*3930*/  @!P3 LDG.E.U8 R211, desc[UR16][R142.64] ;  /* 0x000000108ed3b981 */ /* 0x000162000c1e1100 */
[----:B------:R-:W-:Y:S02]  /*3940*/  PRMT R210, RZ, 0x7610, R210 ;  /* 0x00007610ffd27816 */ /* 0x000fe400000000d2 */
[----:B------:R-:W-:Y:S02]  /*3950*/  IADD3 R140, P2, R91, R171, RZ ;  /* 0x000000ab5b8c7210 */ /* 0x000fe40007f5e0ff */
[----:B------:R-:W-:Y:S02]  /*3960*/  LEA.HI.X.SX32 R147, R90, R177, 0x1, P6 ;  /* 0x000000b15a937211 */ /* 0x000fe400030f0eff */
[----:B------:R-:W-:Y:S02]  /*3970*/  ISETP.GE.AND P5, PT, R148, UR11, PT ;  /* 0x0000000b94007c0c */ /* 0x000fe4000bfa6270 */
[----:B------:R-:W-:Y:S01]  /*3980*/  ISETP.GE.AND P3, PT, R141, UR11, PT ;  /* 0x0000000b8d007c0c */ /* 0x000fe2000bf66270 */
[----:B------:R-:W5:Y:S01]  /*3990*/  @!P4 LDG.E.U8 R210, desc[UR16][R146.64] ;  /* 0x0000001092d2c981 */ /* 0x000f62000c1e1100 */
[----:B------:R-:W-:-:S02]  /*39a0*/  PRMT R207, RZ, 0x7610, R207 ;  /* 0x00007610ffcf7816 */ /* 0x000fc400000000cf */
[----:B------:R-:W-:Y:S02]  /*39b0*/  LEA.HI.X.SX32 R141, R91, R177, 0x1, P2 ;  /* 0x000000b15b8d7211 */ /* 0x000fe400010f0eff */
[C---:B------:R-:W-:Y:S02]  /*39c0*/  LOP3.LUT R148, R231.reuse, 0x36, RZ, 0xfc, !PT ;  /* 0x00000036e7947812 */ /* 0x040fe400078efcff */
[----:B-1----:R-:W-:Y:S01]  /*39d0*/  IADD3 R144, P4, R92, R171, RZ ;  /* 0x000000ab5c907210 */ /* 0x002fe20007f9e0ff */
[----:B------:R1:W5:Y:S01]  /*39e0*/  @!P1 LDG.E.U8 R207, desc[UR16][R140.64] ;  /* 0x000000108ccf9981 */ /* 0x000362000c1e1100 */
[----:B0-----:R-:W-:Y:S02]  /*39f0*/  LOP3.LUT R143, R231, 0x38, RZ, 0xfc, !PT ;  /* 0x00000038e78f7812 */ /* 0x001fe400078efcff */
[----:B------:R-:W-:Y:S02]  /*3a00*/  PRMT R206, RZ, 0x7610, R206 ;  /* 0x00007610ffce7816 */ /* 0x000fe400000000ce */
[----:B------:R-:W-:-:S02]  /*3a10*/  ISETP.GE.AND P2, PT, R148, UR11, PT ;  /* 0x0000000b94007c0c */ /* 0x000fc4000bf46270 */
[----:B------:R-:W-:Y:S02]  /*3a20*/  IADD3 R142, P1, R93, R171, RZ ;  /* 0x000000ab5d8e7210 */ /* 0x000fe40007f3e0ff */
[-C--:B------:R-:W-:Y:S02]  /*3a30*/  LEA.HI.X.SX32 R145, R92, R177.reuse, 0x1, P4 ;  /* 0x000000b15c917211 */ /* 0x080fe400020f0eff */
[----:B------:R-:W-:Y:S02]  /*3a40*/  LOP3.LUT R148, R231, 0x3a, RZ, 0xfc, !PT ;  /* 0x0000003ae7947812 */ /* 0x000fe400078efcff */
[----:B------:R-:W-:Y:S01]  /*3a50*/  ISETP.GE.AND P4, PT, R143, UR11, PT ;  /* 0x0000000b8f007c0c */ /* 0x000fe2000bf86270 */
[----:B------:R0:W5:Y:S01]  /*3a60*/  @!P5 LDG.E.U8 R206, desc[UR16][R144.64] ;  /* 0x0000001090ced981 */ /* 0x000162000c1e1100 */
[----:B------:R-:W-:Y:S02]  /*3a70*/  LEA.HI.X.SX32 R143, R93, R177, 0x1, P1 ;  /* 0x000000b15d8f7211 */ /* 0x000fe400008f0eff */
[----:B------:R-:W-:-:S02]  /*3a80*/  ISETP.GE.AND P1, PT, R148, UR11, PT ;  /* 0x0000000b94007c0c */ /* 0x000fc4000bf26270 */
[----:B------:R-:W-:Y:S02]  /*3a90*/  PRMT R205, RZ, 0x7610, R205 ;  /* 0x00007610ffcd7816 */ /* 0x000fe400000000cd */
[-C--:B-1----:R-:W-:Y:S02]  /*3aa0*/  IADD3 R140, P6, R94, R171.reuse, RZ ;  /* 0x000000ab5e8c7210 */ /* 0x082fe40007fde0ff */
[----:B------:R-:W-:Y:S02]  /*3ab0*/  IADD3 R148, P5, R95, R171, RZ ;  /* 0x000000ab5f947210 */ /* 0x000fe40007fbe0ff */
[----:B------:R-:W-:Y:S01]  /*3ac0*/  LOP3.LUT R146, R231, 0x3c, RZ, 0xfc, !PT ;  /* 0x0000003ce7927812 */ /* 0x000fe200078efcff */
[----:B------:R1:W5:Y:S01]  /*3ad0*/  @!P3 LDG.E.U8 R205, desc[UR16][R142.64] ;  /* 0x000000108ecdb981 */ /* 0x000362000c1e1100 */
[----:B------:R-:W-:Y:S02]  /*3ae0*/  PRMT R204, RZ, 0x7610, R204 ;  /* 0x00007610ffcc7816 */ /* 0x000fe400000000cc */
[----:B------:R-:W-:-:S02]  /*3af0*/  PRMT R186, RZ, 0x7610, R186 ;  /* 0x00007610ffba7816 */ /* 0x000fc400000000ba */
[-C--:B------:R-:W-:Y:S02]  /*3b00*/  LEA.HI.X.SX32 R141, R94, R177.reuse, 0x1, P6 ;  /* 0x000000b15e8d7211 */ /* 0x080fe400030f0eff */
[----:B------:R-:W-:Y:S02]  /*3b10*/  LEA.HI.X.SX32 R149, R95, R177, 0x1, P5 ;  /* 0x000000b15f957211 */ /* 0x000fe400028f0eff */
[----:B------:R-:W-:Y:S01]  /*3b20*/  ISETP.GE.AND P3, PT, R146, UR11, PT ;  /* 0x0000000b92007c0c */ /* 0x000fe2000bf66270 */
[----:B------:R1:W5:Y:S01]  /*3b30*/  @!P2 LDG.E.U8 R204, desc[UR16][R140.64] ;  /* 0x000000108ccca981 */ /* 0x000362000c1e1100 */
[----:B0-----:R-:W-:-:S03]  /*3b40*/  IADD3 R144, P2, R96, R171, RZ ;  /* 0x000000ab60907210 */ /* 0x001fc60007f5e0ff */
[----:B------:R-:W5:Y:S01]  /*3b50*/  @!P4 LDG.E.U8 R186, desc[UR16][R148.64] ;  /* 0x0000001094bac981 */ /* 0x000f62000c1e1100 */
[C---:B-1----:R-:W-:Y:S02]  /*3b60*/  IADD3 R142, P4, R97.reuse, R171, RZ ;  /* 0x000000ab618e7210 */ /* 0x042fe40007f9e0ff */
[----:B------:R-:W-:Y:S02]  /*3b70*/  PRMT R203, RZ, 0x7610, R203 ;  /* 0x00007610ffcb7816 */ /* 0x000fe400000000cb */
[----:B------:R-:W-:Y:S02]  /*3b80*/  PRMT R202, RZ, 0x7610, R202 ;  /* 0x00007610ffca7816 */ /* 0x000fe400000000ca */
[-C--:B------:R-:W-:Y:S02]  /*3b90*/  LEA.HI.X.SX32 R145, R96, R177.reuse, 0x1, P2 ;  /* 0x000000b160917211 */ /* 0x080fe400010f0eff */
[----:B------:R-:W-:-:S03]  /*3ba0*/  LEA.HI.X.SX32 R143, R97, R177, 0x1, P4 ;  /* 0x000000b1618f7211 */ /* 0x000fc600020f0eff */
[----:B------:R-:W5:Y:S01]  /*3bb0*/  @!P1 LDG.E.U8 R203, desc[UR16][R144.64] ;  /* 0x0000001090cb9981 */ /* 0x000f62000c1e1100 */
[----:B------:R-:W-:-:S03]  /*3bc0*/  SHF.R.S32.HI R232, RZ, 0x1f, R179 ;  /* 0x0000001fffe87819 */ /* 0x000fc600000114b3 */
[----:B------:R0:W5:Y:S01]  /*3bd0*/  @!P3 LDG.E.U8 R202, desc[UR16][R142.64] ;  /* 0x000000108ecab981 */ /* 0x000162000c1e1100 */
[----:B------:R-:W-:-:S05]  /*3be0*/  IADD3 R140, P1, R179, R166, RZ ;  /* 0x000000a6b38c7210 */ /* 0x000fca0007f3e0ff */
[----:B------:R-:W-:Y:S01]  /*3bf0*/  IMAD.X R141, R232, 0x1, R175, P1 ;  /* 0x00000001e88d7824 */ /* 0x000fe200008e06af */
[----:B------:R-:W-:-:S05]  /*3c00*/  IADD3 R150, P1, R179, R164, RZ ;  /* 0x000000a4b3967210 */ /* 0x000fca0007f3e0ff */
[C---:B------:R-:W-:Y:S01]  /*3c10*/  IMAD.X R151, R232.reuse, 0x1, R174, P1 ;  /* 0x00000001e8977824 */ /* 0x040fe200008e06ae */
[C---:B0-----:R-:W-:Y:S02]  /*3c20*/  IADD3 R142, P1, R179.reuse, R160, RZ ;  /* 0x000000a0b38e7210 */ /* 0x041fe40007f3e0ff */
[----:B------:R-:W-:Y:S01]  /*3c30*/  PRMT R195, RZ, 0x7610, R195 ;  /* 0x00007610ffc37816 */ /* 0x000fe200000000c3 */
[----:B------:R-:W-:Y:S02]  /*3c40*/  BAR.SYNC.DEFER_BLOCKING 0x0 ;  /* 0x0000000000007b1d */ /* 0x000fe40000010000 */
[----:B------:R-:W-:Y:S01]  /*3c50*/  IMAD.X R143, R232, 0x1, R172, P1 ;  /* 0x00000001e88f7824 */ /* 0x000fe200008e06ac */
[----:B------:R-:W-:Y:S02]  /*3c60*/  IADD3 R148, P1, R179, R158, RZ ;  /* 0x0000009eb3947210 */ /* 0x000fe40007f3e0ff */
[----:B------:R-:W-:-:S03]  /*3c70*/  PRMT R190, RZ, 0x7610, R190 ;  /* 0x00007610ffbe7816 */ /* 0x000fc600000000be */
[C---:B------:R-:W-:Y:S01]  /*3c80*/  IMAD.X R149, R232.reuse, 0x1, R170, P1 ;  /* 0x00000001e8957824 */ /* 0x040fe200008e06aa */
[C---:B------:R-:W-:Y:S02]  /*3c90*/  IADD3 R146, P2, R179.reuse, R168, RZ ;  /* 0x000000a8b3927210 */ /* 0x040fe40007f5e0ff */
[----:B------:R-:W-:Y:S02]  /*3ca0*/  PRMT R198, RZ, 0x7610, R198 ;  /* 0x00007610ffc67816 */ /* 0x000fe400000000c6 */
[----:B------:R-:W-:Y:S01]  /*3cb0*/  PRMT R199, RZ, 0x7610, R199 ;  /* 0x00007610ffc77816 */ /* 0x000fe200000000c7 */
[----:B------:R-:W-:Y:S01]  /*3cc0*/  IMAD.X R147, R232, 0x1, R176, P2 ;  /* 0x00000001e8937824 */ /* 0x000fe200010e06b0 */
[----:B------:R-:W-:Y:S01]  /*3cd0*/  IADD3 R144, P2, R179, R162, RZ ;  /* 0x000000a2b3907210 */ /* 0x000fe20007f5e0ff */
[----:B------:R0:W5:Y:S04]  /*3ce0*/  @!P0 LDG.E.U8 R195, desc[UR16][R140.64] ;  /* 0x000000108cc38981 */ /* 0x000168000c1e1100 */
[----:B------:R1:W5:Y:S01]  /*3cf0*/  @!P0 LDG.E.U8 R190, desc[UR16][R150.64] ;  /* 0x0000001096be8981 */ /* 0x000362000c1e1100 */
[----:B------:R-:W-:-:S03]  /*3d00*/  PRMT R183, RZ, 0x7610, R183 ;  /* 0x00007610ffb77816 */ /* 0x000fc600000000b7 */
[----:B------:R2:W5:Y:S01]  /*3d10*/  @!P0 LDG.E.U8 R198, desc[UR16][R142.64] ;  /* 0x000000108ec68981 */ /* 0x000562000c1e1100 */
[----:B0-----:R-:W-:-:S03]  /*3d20*/  IADD3 R140, P1, R179, R154, RZ ;  /* 0x0000009ab38c7210 */ /* 0x001fc60007f3e0ff */
[----:B------:R0:W5:Y:S02]  /*3d30*/  @!P0 LDG.E.U8 R199, desc[UR16][R146.64] ;  /* 0x0000001092c78981 */ /* 0x000164000c1e1100 */
[C---:B------:R-:W-:Y:S01]  /*3d40*/  IMAD.X R141, R232.reuse, 0x1, R167, P1 ;  /* 0x00000001e88d7824 */ /* 0x040fe200008e06a7 */
[C---:B-1----:R-:W-:Y:S01]  /*3d50*/  IADD3 R150, P1, R179.reuse, R152, RZ ;  /* 0x00000098b3967210 */ /* 0x042fe20007f3e0ff */
[C---:B------:R-:W-:Y:S01]  /*3d60*/  IMAD.X R145, R232.reuse, 0x1, R173, P2 ;  /* 0x00000001e8917824 */ /* 0x040fe200010e06ad */
[----:B------:R-:W-:Y:S02]  /*3d70*/  PRMT R189, RZ, 0x7610, R189 ;  /* 0x00007610ffbd7816 */ /* 0x000fe400000000bd */
[----:B------:R1:W5:Y:S01]  /*3d80*/  @!P0 LDG.E.U8 R183, desc[UR16][R140.64] ;  /* 0x000000108cb78981 */ /* 0x000362000c1e1100 */
[----:B------:R-:W-:Y:S01]  /*3d90*/  IMAD.X R151, R232, 0x1, R165, P1 ;  /* 0x00000001e8977824 */ /* 0x000fe200008e06a5 */
[C---:B--2---:R-:W-:Y:S02]  /*3da0*/  IADD3 R142, P1, R179.reuse, R136, RZ ;  /* 0x00000088b38e7210 */ /* 0x044fe40007f3e0ff */
[----:B0-----:R-:W-:-:S03]  /*3db0*/  IADD3 R146, P2, R179, R156, RZ ;  /* 0x0000009cb3927210 */ /* 0x001fc60007f5e0ff */
[C---:B------:R-:W-:Y:S02]  /*3dc0*/  IMAD.X R143, R232.reuse, 0x1, R161, P1 ;  /* 0x00000001e88f7824 */ /* 0x040fe400008e06a1 */
[C---:B------:R-:W-:Y:S01]  /*3dd0*/  IMAD.X R147, R232.reuse, 0x1, R169, P2 ;  /* 0x00000001e8937824 */ /* 0x040fe200010e06a9 */
[----:B-1----:R-:W-:Y:S02]  /*3de0*/  IADD3 R140, P1, R179, R134, RZ ;  /* 0x00000086b38c7210 */ /* 0x002fe40007f3e0ff */
[----:B------:R-:W-:Y:S02]  /*3df0*/  PRMT R188, RZ, 0x7610, R188 ;  /* 0x00007610ffbc7816 */ /* 0x000fe400000000bc */
[----:B------:R0:W2:Y:S01]  /*3e00*/  @!P0 LDG.E.U8 R189, desc[UR16][R146.64] ;  /* 0x0000001092bd8981 */ /* 0x0000a2000c1e1100 */
[----:B------:R-:W-:Y:S01]  /*3e10*/  IMAD.X R141, R232, 0x1, R159, P1 ;  /* 0x00000001e88d7824 */ /* 0x000fe200008e069f */
[----:B------:R-:W-:Y:S02]  /*3e20*/  PRMT R185, RZ, 0x7610, R185 ;  /* 0x00007610ffb97816 */ /* 0x000fe400000000b9 */
[----:B------:R1:W2:Y:S01]  /*3e30*/  @!P0 LDG.E.U8 R188, desc[UR16][R142.64] ;  /* 0x000000108ebc8981 */ /* 0x0002a2000c1e1100 */
[----:B------:R-:W-:-:S02]  /*3e40*/  PRMT R181, RZ, 0x7610, R181 ;  /* 0x00007610ffb57816 */ /* 0x000fc400000000b5 */
[----:B------:R-:W-:Y:S01]  /*3e50*/  PRMT R194, RZ, 0x7610, R194 ;  /* 0x00007610ffc27816 */ /* 0x000fe200000000c2 */
[----:B------:R3:W2:Y:S01]  /*3e60*/  @!P0 LDG.E.U8 R185, desc[UR16][R144.64] ;  /* 0x0000001090b98981 */ /* 0x0006a2000c1e1100 */
[----:B0-----:R-:W-:-:S03]  /*3e70*/  IADD3 R146, P1, R179, R130, RZ ;  /* 0x00000082b3927210 */ /* 0x001fc60007f3e0ff */
[----:B------:R0:W2:Y:S02]  /*3e80*/  @!P0 LDG.E.U8 R181, desc[UR16][R140.64] ;  /* 0x000000108cb58981 */ /* 0x0000a4000c1e1100 */
[C---:B------:R-:W-:Y:S01]  /*3e90*/  IMAD.X R147, R232.reuse, 0x1, R155, P1 ;  /* 0x00000001e8937824 */ /* 0x040fe200008e069b */
[C---:B-1----:R-:W-:Y:S01]  /*3ea0*/  IADD3 R142, P1, R179.reuse, R128, RZ ;  /* 0x00000080b38e7210 */ /* 0x042fe20007f3e0ff */
[----:B------:R1:W2:Y:S01]  /*3eb0*/  @!P0 LDG.E.U8 R194, desc[UR16][R148.64] ;  /* 0x0000001094c28981 */ /* 0x0002a2000c1e1100 */
[C---:B---3--:R-:W-:Y:S02]  /*3ec0*/  IADD3 R144, P2, R179.reuse, R138, RZ ;  /* 0x0000008ab3907210 */ /* 0x048fe40007f5e0ff */
[----:B------:R-:W-:Y:S01]  /*3ed0*/  PRMT R192, RZ, 0x7610, R192 ;  /* 0x00007610ffc07816 */ /* 0x000fe200000000c0 */
[C---:B------:R-:W-:Y:S01]  /*3ee0*/  IMAD.X R143, R232.reuse, 0x1, R153, P1 ;  /* 0x00000001e88f7824 */ /* 0x040fe200008e0699 */
[----:B------:R-:W-:Y:S01]  /*3ef0*/  SHF.R.S32.HI R184, RZ, 0x1f, R179 ;  /* 0x0000001fffb87819 */ /* 0x000fe200000114b3 */
[----:B------:R-:W-:Y:S01]  /*3f00*/  IMAD.X R145, R232, 0x1, R163, P2 ;  /* 0x00000001e8917824 */ /* 0x000fe200010e06a3 */
[----:B0-----:R-:W-:-:S02]  /*3f10*/  IADD3 R140, P1, R179, R108, RZ ;  /* 0x0000006cb38c7210 */ /* 0x001fc40007f3e0ff */
[----:B------:R-:W-:Y:S01]  /*3f20*/  PRMT R196, RZ, 0x7610, R196 ;  /* 0x00007610ffc47816 */ /* 0x000fe200000000c4 */
[----:B------:R0:W3:Y:S01]  /*3f30*/  @!P0 LDG.E.U8 R192, desc[UR16][R146.64] ;  /* 0x0000001092c08981 */ /* 0x0000e2000c1e1100 */
[----:B-1----:R-:W-:Y:S01]  /*3f40*/  IADD3 R148, P2, R179, R132, RZ ;  /* 0x00000084b3947210 */ /* 0x002fe20007f5e0ff */
[----:B------:R-:W-:-:S04]  /*3f50*/  IMAD.X R141, R184, 0x1, R121, P1 ;  /* 0x00000001b88d7824 */ /* 0x000fc800008e0679 */
[----:B------:R-:W-:Y:S01]  /*3f60*/  IMAD.X R149, R232, 0x1, R157, P2 ;  /* 0x00000001e8957824 */ /* 0x000fe200010e069d */
[----:B0-----:R-:W-:-:S04]  /*3f70*/  IADD3 R146, P1, R179, R110, RZ ;  /* 0x0000006eb3927210 */ /* 0x001fc80007f3e0ff */
[----:B------:R0:W2:Y:S01]  /*3f80*/  @!P0 LDG.E.U8 R196, desc[UR16][R148.64] ;  /* 0x0000001094c48981 */ /* 0x0000a2000c1e1100 */
[----:B------:R-:W-:Y:S02]  /*3f90*/  PRMT R232, RZ, 0x7610, R232 ;  /* 0x00007610ffe87816 */ /* 0x000fe400000000e8 */
[----:B------:R-:W-:Y:S01]  /*3fa0*/  PRMT R193, RZ, 0x7610, R193 ;  /* 0x00007610ffc17816 */ /* 0x000fe200000000c1 */
[----:B------:R-:W-:Y:S01]  /*3fb0*/  IMAD.X R147, R184, 0x1, R123, P1 ;  /* 0x00000001b8937824 */ /* 0x000fe200008e067b */
[----:B------:R-:W-:Y:S02]  /*3fc0*/  PRMT R187, RZ, 0x7610, R187 ;  /* 0x00007610ffbb7816 */ /* 0x000fe400000000bb */
[----:B------:R1:W3:Y:S01]  /*3fd0*/  @!P0 LDG.E.U8 R232, desc[UR16][R140.64] ;  /* 0x000000108ce88981 */ /* 0x0002e2000c1e1100 */
[----:B0-----:R-:W-:-:S03]  /*3fe0*/  IADD3 R148, P1, R179, R114, RZ ;  /* 0x00000072b3947210 */ /* 0x001fc60007f3e0ff */
[----:B------:R0:W3:Y:S01]  /*3ff0*/  @!P0 LDG.E.U8 R193, desc[UR16][R144.64] ;  /* 0x0000001090c18981 */ /* 0x0000e2000c1e1100 */
[----:B------:R-:W-:Y:S01]  /*4000*/  PRMT R197, RZ, 0x7610, R197 ;  /* 0x00007610ffc57816 */ /* 0x000fe200000000c5 */
[C---:B------:R-:W-:Y:S02]  /*4010*/  IMAD.X R149, R184.reuse, 0x1, R127, P1 ;  /* 0x00000001b8957824 */ /* 0x040fe400008e067f */
[----:B------:R4:W3:Y:S01]  /*4020*/  @!P0 LDG.E.U8 R187, desc[UR16][R142.64] ;  /* 0x000000108ebb8981 */ /* 0x0008e2000c1e1100 */
[C---:B-1----:R-:W-:Y:S02]  /*4030*/  IADD3 R140, P1, R179.reuse, R116, RZ ;  /* 0x00000074b38c7210 */ /* 0x042fe40007f3e0ff */
[----:B------:R-:W-:Y:S01]  /*4040*/  PRMT R233, RZ, 0x7610, R233 ;  /* 0x00007610ffe97816 */ /* 0x000fe200000000e9 */
[----:B------:R1:W3:Y:S01]  /*4050*/  @!P0 LDG.E.U8 R197, desc[UR16][R150.64] ;  /* 0x0000001096c58981 */ /* 0x0002e2000c1e1100 */
[----:B0-----:R-:W-:Y:S01]  /*4060*/  IADD3 R144, P2, R179, R106, RZ ;  /* 0x0000006ab3907210 */ /* 0x001fe20007f5e0ff */
[----:B------:R-:W-:Y:S01]  /*4070*/  IMAD.X R141, R184, 0x1, R129, P1 ;  /* 0x00000001b88d7824 */ /* 0x000fe200008e0681 */
[----:B------:R-:W-:-:S02]  /*4080*/  PRMT R234, RZ, 0x7610, R234 ;  /* 0x00007610ffea7816 */ /* 0x000fc400000000ea */
[----:B------:R0:W3:Y:S01]  /*4090*/  @!P0 LDG.E.U8 R233, desc[UR16][R146.64] ;  /* 0x0000001092e98981 */ /* 0x0000e2000c1e1100 */
[----:B------:R-:W-:Y:S01]  /*40a0*/  IMAD.X R145, R184, 0x1, R119, P2 ;  /* 0x00000001b8917824 */ /* 0x000fe200010e0677 */
[C---:B----4-:R-:W-:Y:S02]  /*40b0*/  IADD3 R142, P1, R179.reuse, R120, RZ ;  /* 0x00000078b38e7210 */ /* 0x050fe40007f3e0ff */
[----:B-1----:R-:W-:-:S03]  /*40c0*/  IADD3 R150, P2, R179, R112, RZ ;  /* 0x00000070b3967210 */ /* 0x002fc60007f5e0ff */
[C---:B------:R-:W-:Y:S02]  /*40d0*/  IMAD.X R143, R184.reuse, 0x1, R133, P1 ;  /* 0x00000001b88f7824 */ /* 0x040fe400008e0685 */
[C---:B------:R-:W-:Y:S01]  /*40e0*/  IMAD.X R151, R184.reuse, 0x1, R125, P2 ;  /* 0x00000001b8977824 */ /* 0x040fe200010e067d */
[----:B0-----:R-:W-:Y:S02]  /*40f0*/  IADD3 R146, P1, R179, R122, RZ ;  /* 0x0000007ab3927210 */ /* 0x001fe40007f3e0ff */
[----:B------:R-:W-:Y:S02]  /*4100*/  PRMT R237, RZ, 0x7610, R237 ;  /* 0x00007610ffed7816 */ /* 0x000fe400000000ed */
[----:B------:R0:W4:Y:S01]  /*4110*/  @!P0 LDG.E.U8 R234, desc[UR16][R150.64] ;  /* 0x0000001096ea8981 */ /* 0x000122000c1e1100 */
[----:B------:R-:W-:Y:S01]  /*4120*/  IMAD.X R147, R184, 0x1, R135, P1 ;  /* 0x00000001b8937824 */ /* 0x000fe200008e0687 */
[----:B------:R-:W-:Y:S02]  /*4130*/  PRMT R191, RZ, 0x7610, R191 ;  /* 0x00007610ffbf7816 */ /* 0x000fe400000000bf */
[----:B------:R1:W4:Y:S01]  /*4140*/  @!P0 LDG.E.U8 R237, desc[UR16][R140.64] ;  /* 0x000000108ced8981 */ /* 0x000322000c1e1100 */
[----:B------:R-:W-:-:S02]  /*4150*/  PRMT R238, RZ, 0x7610, R238 ;  /* 0x00007610ffee7816 */ /* 0x000fc400000000ee */
[----:B------:R-:W-:Y:S01]  /*4160*/  PRMT R235, RZ, 0x7610, R235 ;  /* 0x00007610ffeb7816 */ /* 0x000fe200000000eb */
[----:B------:R1:W4:Y:S01]  /*4170*/  @!P0 LDG.E.U8 R191, desc[UR16][R144.64] ;  /* 0x0000001090bf8981 */ /* 0x000322000c1e1100 */
[C---:B0-----:R-:W-:Y:S02]  /*4180*/  IADD3 R150, P1, R179.reuse, R126, RZ ;  /* 0x0000007eb3967210 */ /* 0x041fe40007f3e0ff */
[----:B------:R-:W-:Y:S01]  /*4190*/  PRMT R236, RZ, 0x7610, R236 ;  /* 0x00007610ffec7816 */ /* 0x000fe200000000ec */
[----:B------:R0:W4:Y:S02]  /*41a0*/  @!P0 LDG.E.U8 R238, desc[UR16][R142.64] ;  /* 0x000000108eee8981 */ /* 0x000124000c1e1100 */
[----:B------:R-:W-:Y:S01]  /*41b0*/  IMAD.X R151, R184, 0x1, R139, P1 ;  /* 0x00000001b8977824 */ /* 0x000fe200008e068b */
[C---:B-1----:R-:W-:Y:S01]  /*41c0*/  IADD3 R140, P1, R179.reuse, R105, RZ ;  /* 0x00000069b38c7210 */ /* 0x042fe20007f3e0ff */
[----:B------:R1:W4:Y:S01]  /*41d0*/  @!P0 LDG.E.U8 R235, desc[UR16][R148.64] ;  /* 0x0000001094eb8981 */ /* 0x000322000c1e1100 */
[----:B------:R-:W-:-:S03]  /*41e0*/  IADD3 R144, P2, R179, R118, RZ ;  /* 0x00000076b3907210 */ /* 0x000fc60007f5e0ff */
[C---:B------:R-:W-:Y:S02]  /*41f0*/  IMAD.X R141, R184.reuse, 0x1, R117, P1 ;  /* 0x00000001b88d7824 */ /* 0x040fe400008e0675 */
[C---:B------:R-:W-:Y:S01]  /*4200*/  IMAD.X R145, R184.reuse, 0x1, R131, P2 ;  /* 0x00000001b8917824 */ /* 0x040fe200010e0683 */
[C---:B0-----:R-:W-:Y:S02]  /*4210*/  IADD3 R142, P1, R179.reuse, R104, RZ ;  /* 0x00000068b38e7210 */ /* 0x041fe40007f3e0ff */
[----:B-1----:R-:W-:Y:S02]  /*4220*/  IADD3 R148, P2, R179, R124, RZ ;  /* 0x0000007cb3947210 */ /* 0x002fe40007f5e0ff */
[----:B------:R0:W4:Y:S01]  /*4230*/  @!P0 LDG.E.U8 R236, desc[UR16][R144.64] ;  /* 0x0000001090ec8981 */ /* 0x000122000c1e1100 */
[----:B------:R-:W-:Y:S01]  /*4240*/  PRMT R240, RZ, 0x7610, R240 ;  /* 0x00007610fff07816 */ /* 0x000fe200000000f0 */
[C---:B------:R-:W-:Y:S02]  /*4250*/  IMAD.X R143, R184.reuse, 0x1, R115, P1 ;  /* 0x00000001b88f7824 */ /* 0x040fe400008e0673 */
[----:B------:R-:W-:Y:S01]  /*4260*/  IMAD.X R149, R184, 0x1, R137, P2 ;  /* 0x00000001b8957824 */ /* 0x000fe200010e0689 */
[----:B------:R-:W-:-:S04]  /*4270*/  PRMT R239, RZ, 0x7610, R239 ;  /* 0x00007610ffef7816 */ /* 0x000fc800000000ef */
[----:B------:R1:W4:Y:S01]  /*4280*/  @!P0 LDG.E.U8 R240, desc[UR16][R148.64] ;  /* 0x0000001094f08981 */ /* 0x000322000c1e1100 */
[C---:B0-----:R-:W-:Y:S02]  /*4290*/  IADD3 R144, P1, R179.reuse, R103, RZ ;  /* 0x00000067b3907210 */ /* 0x041fe40007f3e0ff */
[----:B------:R-:W-:Y:S01]  /*42a0*/  PRMT R242, RZ, 0x7610, R242 ;  /* 0x00007610fff27816 */ /* 0x000fe200000000f2 */
[----:B------:R0:W4:Y:S02]  /*42b0*/  @!P0 LDG.E.U8 R239, desc[UR16][R146.64] ;  /* 0x0000001092ef8981 */ /* 0x000124000c1e1100 */
[----:B------:R-:W-:Y:S01]  /*42c0*/  IMAD.X R145, R184, 0x1, R113, P1 ;  /* 0x00000001b8917824 */ /* 0x000fe200008e0671 */
[----:B------:R-:W-:Y:S02]  /*42d0*/  PRMT R241, RZ, 0x7610, R241 ;  /* 0x00007610fff17816 */ /* 0x000fe400000000f1 */
[----:B------:R-:W-:Y:S01]  /*42e0*/  PRMT R243, RZ, 0x7610, R243 ;  /* 0x00007610fff37816 */ /* 0x000fe200000000f3 */
[----:B------:R0:W4:Y:S01]  /*42f0*/  @!P0 LDG.E.U8 R242, desc[UR16][R140.64] ;  /* 0x000000108cf28981 */ /* 0x000122000c1e1100 */
[----:B-1----:R-:W-:-:S02]  /*4300*/  IADD3 R148, P1, R179, R102, RZ ;  /* 0x00000066b3947210 */ /* 0x002fc40007f3e0ff */
[----:B------:R-:W-:Y:S01]  /*4310*/  PRMT R244, RZ, 0x7610, R244 ;  /* 0x00007610fff47816 */ /* 0x000fe200000000f4 */
[----:B------:R1:W4:Y:S02]  /*4320*/  @!P0 LDG.E.U8 R241, desc[UR16][R150.64] ;  /* 0x0000001096f18981 */ /* 0x000324000c1e1100 */
[C---:B------:R-:W-:Y:S01]  /*4330*/  IMAD.X R149, R184.reuse, 0x1, R111, P1 ;  /* 0x00000001b8957824 */ /* 0x040fe200008e066f */
[C---:B0-----:R-:W-:Y:S01]  /*4340*/  IADD3 R146, P1, R179.reuse, R101, RZ ;  /* 0x00000065b3927210 */ /* 0x041fe20007f3e0ff */
[----:B------:R0:W4:Y:S04]  /*4350*/  @!P0 LDG.E.U8 R243, desc[UR16][R142.64] ;  /* 0x000000108ef38981 */ /* 0x000128000c1e1100 */
[----:B------:R-:W-:Y:S01]  /*4360*/  IMAD.X R147, R184, 0x1, R109, P1 ;  /* 0x00000001b8937824 */ /* 0x000fe200008e066d */
[----:B------:R-:W-:Y:S01]  /*4370*/  IADD3 R140, P1, R179, R69, RZ ;  /* 0x00000045b38c7210 */ /* 0x000fe20007f3e0ff */
[----:B------:R0:W4:Y:S01]  /*4380*/  @!P0 LDG.E.U8 R244, desc[UR16][R144.64] ;  /* 0x0000001090f48981 */ /* 0x000122000c1e1100 */
[----:B-1----:R-:W-:-:S02]  /*4390*/  PRMT R150, RZ, 0x7610, R150 ;  /* 0x00007610ff967816 */ /* 0x002fc40000000096 */
[----:B------:R-:W-:Y:S01]  /*43a0*/  PRMT R151, RZ, 0x7610, R151 ;  /* 0x00007610ff977816 */ /* 0x000fe20000000097 */
[----:B------:R-:W-:Y:S01]  /*43b0*/  IMAD.X R141, R184, 0x1, R107, P1 ;  /* 0x00000001b88d7824 */ /* 0x000fe200008e066b */
[----:B0-----:R-:W-:Y:S02]  /*43c0*/  PRMT R142, RZ, 0x7610, R142 ;  /* 0x00007610ff8e7816 */ /* 0x001fe4000000008e */
[----:B------:R-:W4:Y:S04]  /*43d0*/  @!P0 LDG.E.U8 R150, desc[UR16][R148.64] ;  /* 0x0000001094968981 */ /* 0x000f28000c1e1100 */
[----:B------:R-:W4:Y:S04]  /*43e0*/  @!P0 LDG.E.U8 R151, desc[UR16][R146.64] ;  /* 0x0000001092978981 */ /* 0x000f28000c1e1100 */
[----:B------:R0:W4:Y:S01]  /*43f0*/  @!P0 LDG.E.U8 R142, desc[UR16][R140.64] ;  /* 0x000000108c8e8981 */ /* 0x000122000c1e1100 */
[----:B------:R-:W-:-:S02]  /*4400*/  IMAD.SHL.U32 R143, R0, 0x40, RZ ;  /* 0x00000040008f7824 */ /* 0x000fc400078e00ff */
[----:B------:R-:W-:-:S03]  /*4410*/  IMAD.SHL.U32 R144, R0, 0x8, RZ ;  /* 0x0000000800907824 */ /* 0x000fc600078e00ff */
[----:B------:R-:W-:-:S04]  /*4420*/  LOP3.LUT R143, R143, 0xfc0, RZ, 0xc0, !PT ;  /* 0x00000fc08f8f7812 */ /* 0x000fc800078ec0ff */
[----:B------:R-:W-:-:S04]  /*4430*/  LOP3.LUT R144, R143, 0x30, R144, 0xf8, !PT ;  /* 0x000000308f907812 */ /* 0x000fc800078ef890 */
[----:B------:R-:W-:-:S04]  /*4440*/  LOP3.LUT R231, R144, R231, RZ, 0xfc, !PT ;  /* 0x000000e790e77212 */ /* 0x000fc800078efcff */
[C---:B------:R-:W-:Y:S02]  /*4450*/  LOP3.LUT R144, R231.reuse, 0x10, RZ, 0x3c, !PT ;  /* 0x00000010e7907812 */ /* 0x040fe400078e3cff */
[----:B0-----:R-:W-:Y:S01]  /*4460*/  LOP3.LUT R140, R231, 0x20, RZ, 0x3c, !PT ;  /* 0x00000020e78c7812 */ /* 0x001fe200078e3cff */
[----:B------:R-:W-:Y:S01]  /*4470*/  STS.U8 [R231+UR10], R212 ;  /* 0x000000d4e7007988 */ /* 0x000fe2000800000a */
[----:B------:R-:W-:-:S03]  /*4480*/  LOP3.LUT R141, R0, 0x7f, RZ, 0xc0, !PT ;  /* 0x0000007f008d7812 */ /* 0x000fc600078ec0ff */
[----:B------:R-:W-:Y:S04]  /*4490*/  STS.U8 [R231+UR10+0x2], R230 ;  /* 0x000002e6e7007988 */ /* 0x000fe8000800000a */
[----:B------:R-:W-:Y:S04]  /*44a0*/  STS.U8 [R231+UR10+0x4], R229 ;  /* 0x000004e5e7007988 */ /* 0x000fe8000800000a */
[----:B-----5:R-:W-:Y:S04]  /*44b0*/  STS.U8 [R231+UR10+0x6], R228 ;  /* 0x000006e4e7007988 */ /* 0x020fe8000800000a */
[----:B------:R-:W-:Y:S04]  /*44c0*/  STS.U8 [R231+UR10+0x8], R218 ;  /* 0x000008dae7007988 */ /* 0x000fe8000800000a */
[----:B------:R-:W-:Y:S04]  /*44d0*/  STS.U8 [R231+UR10+0xa], R227 ;  /* 0x00000ae3e7007988 */ /* 0x000fe8000800000a */
[----:B------:R-:W-:Y:S04]  /*44e0*/  STS.U8 [R231+UR10+0xc], R226 ;  /* 0x00000ce2e7007988 */ /* 0x000fe8000800000a */
[----:B------:R0:W-:Y:S01]  /*44f0*/  STS.U8 [R231+UR10+0xe], R225 ;  /* 0x00000ee1e7007988 */ /* 0x0001e2000800000a */
[----:B------:R-:W-:-:S03]  /*4500*/  LOP3.LUT R143, R141, 0x20, RZ, 0x3c, !PT ;  /* 0x000000208d8f7812 */ /* 0x000fc600078e3cff */
[----:B------:R-:W-:Y:S04]  /*4510*/  STS.U8 [R144+UR10], R224 ;  /* 0x000000e090007988 */ /* 0x000fe8000800000a */
[----:B------:R-:W-:Y:S01]  /*4520*/  STS.U8 [R144+UR10+0x2], R223 ;  /* 0x000002df90007988 */ /* 0x000fe2000800000a */
[----:B0-----:R-:W-:-:S03]  /*4530*/  LOP3.LUT R231, R231, 0x30, RZ, 0x3c, !PT ;  /* 0x00000030e7e77812 */ /* 0x001fc600078e3cff */
[----:B------:R-:W-:Y:S04]  /*4540*/  STS.U8 [R144+UR10+0x4], R222 ;  /* 0x000004de90007988 */ /* 0x000fe8000800000a */
[----:B------:R-:W-:Y:S04]  /*4550*/  STS.U8 [R144+UR10+0x6], R221 ;  /* 0x000006dd90007988 */ /* 0x000fe8000800000a */
[----:B------:R-:W-:Y:S04]  /*4560*/  STS.U8 [R144+UR10+0x8], R209 ;  /* 0x000008d190007988 */ /* 0x000fe8000800000a */
[----:B------:R-:W-:Y:S04]  /*4570*/  STS.U8 [R144+UR10+0xa], R220 ;  /* 0x00000adc90007988 */ /* 0x000fe8000800000a */
[----:B------:R-:W-:Y:S04]  /*4580*/  STS.U8 [R144+UR10+0xc], R219 ;  /* 0x00000cdb90007988 */ /* 0x000fe8000800000a */
[----:B------:R0:W-:Y:S04]  /*4590*/  STS.U8 [R144+UR10+0xe], R217 ;  /* 0x00000ed990007988 */ /* 0x0001e8000800000a */
[----:B------:R-:W-:Y:S04]  /*45a0*/  STS.U8 [R140+UR10], R216 ;  /* 0x000000d88c007988 */ /* 0x000fe8000800000a */
[----:B------:R-:W-:Y:S04]  /*45b0*/  STS.U8 [R140+UR10+0x2], R215 ;  /* 0x000002d78c007988 */ /* 0x000fe8000800000a */
[----:B------:R-:W-:Y:S01]  /*45c0*/  STS.U8 [R140+UR10+0x4], R214 ;  /* 0x000004d68c007988 */ /* 0x000fe2000800000a */
[----:B0-----:R-:W-:-:S03]  /*45d0*/  LOP3.LUT R144, R141, 0x30, RZ, 0x3c, !PT ;  /* 0x000000308d907812 */ /* 0x001fc600078e3cff */
[----:B------:R-:W-:Y:S04]  /*45e0*/  STS.U8 [R140+UR10+0x6], R213 ;  /* 0x000006d58c007988 */ /* 0x000fe8000800000a */
[----:B------:R-:W-:Y:S04]  /*45f0*/  STS.U8 [R140+UR10+0x8], R201 ;  /* 0x000008c98c007988 */ /* 0x000fe8000800000a */
[----:B------:R-:W-:Y:S04]  /*4600*/  STS.U8 [R140+UR10+0xa], R211 ;  /* 0x00000ad38c007988 */ /* 0x000fe8000800000a */
[----:B------:R-:W-:Y:S04]  /*4610*/  STS.U8 [R140+UR10+0xc], R210 ;  /* 0x00000cd28c007988 */ /* 0x000fe8000800000a */
[----:B------:R0:W-:Y:S04]  /*4620*/  STS.U8 [R140+UR10+0xe], R208 ;  /* 0x00000ed08c007988 */ /* 0x0001e8000800000a */
[----:B------:R1:W-:Y:S01]  /*4630*/  STS.U8 [R231+UR10], R207 ;  /* 0x000000cfe7007988 */ /* 0x0003e2000800000a */
[----:B0-----:R-:W-:-:S03]  /*4640*/  LOP3.LUT R140, R141, 0x10, RZ, 0x3c, !PT ;  /* 0x000000108d8c7812 */ /* 0x001fc600078e3cff */
[----:B------:R1:W-:Y:S04]  /*4650*/  STS.U8 [R231+UR10+0x2], R206 ;  /* 0x000002cee7007988 */ /* 0x0003e8000800000a */
        /* <DEDUP_REMOVED lines=8> */
[----:B--2---:R1:W-:Y:S04]  /*46e0*/  STS.U8 [R141+UR10+0x1600], R196 ;  /* 0x001600c48d007988 */ /* 0x0043e8000800000a */
[----:B---3--:R1:W-:Y:S04]  /*46f0*/  STS.U8 [R141+UR10+0x1c00], R232 ;  /* 0x001c00e88d007988 */ /* 0x0083e8000800000a */
[----:B------:R1:W-:Y:S04]  /*4700*/  STS.U8 [R141+UR10+0x1400], R197 ;  /* 0x001400c58d007988 */ /* 0x0003e8000800000a */
[----:B----4-:R1:W-:Y:S04]  /*4710*/  STS.U8 [R141+UR10+0x1a00], R237 ;  /* 0x001a00ed8d007988 */ /* 0x0103e8000800000a */
        /* <DEDUP_REMOVED lines=25> */
[----:B------:R1:W-:Y:S01]  /*48b0*/  STS.U8 [R144+UR10+0x1f80], R142 ;  /* 0x001f808e90007988 */ /* 0x0003e2000800000a */
[----:B------:R0:W-:Y:S06]  /*48c0*/  MEMBAR.ALL.CTA ;  /* 0x0000000000007992 */ /* 0x0001ec0000008000 */
[----:B0-----:R-:W0:Y:S02]  /*48d0*/  FENCE.VIEW.ASYNC.S ;  /* 0x00000000000073c6 */ /* 0x001e240000000000 */
[----:B0-----:R-:W-:Y:S06]  /*48e0*/  BAR.SYNC.DEFER_BLOCKING 0x0 ;  /* 0x0000000000007b1d */ /* 0x001fec0000010000 */
[----:B------:R-:W-:Y:S01]  /*48f0*/  UMOV UR20, UR4 ;  /* 0x0000000400147c82 */ /* 0x000fe20008000000 */
[----:B------:R-:W-:Y:S01]  /*4900*/  UMOV UR21, 0x80000020 ;  /* 0x8000002000157882 */ /* 0x000fe20000000000 */
[----:B------:R-:W-:Y:S01]  /*4910*/  UMOV UR22, UR6 ;  /* 0x0000000600167c82 */ /* 0x000fe20008000000 */
[----:B------:R-:W-:Y:S01]  /*4920*/  UMOV UR23, 0x80000020 ;  /* 0x8000002000177882 */ /* 0x000fe20000000000 */
[----:B------:R-:W-:-:S06]  /*4930*/  WARPGROUP.ARRIVE ;  /* 0x00000000000079c5 */ /* 0x000fcc0000000000 */
[----:B------:R-:W-:Y:S01]  /*4940*/  QGMMA.64x64x32.F32.E5M2.E5M2 R24, gdesc[UR20], R24 ;  /* 0x00e00000141879f3 */ /* 0x000fe20008703818 */
[----:B------:R-:W-:Y:S02]  /*4950*/  USHF.R.S32.HI UR8, URZ, 0x1f, UR18 ;  /* 0x0000001f3f087899 */ /* 0x000fe40008011412 */
[----:B------:R-:W-:-:S04]  /*4960*/  IADD3 R105, P5, R105, UR18, RZ ;  /* 0x0000001269697c10 */ /* 0x000fc8000ffbe0ff */
[----:B------:R-:W-:Y:S02]  /*4970*/  IADD3.X R117, R117, UR8, RZ, P5, !PT ;  /* 0x0000000875757c10 */ /* 0x000fe4000affe4ff */
[----:B------:R-:W-:Y:S02]  /*4980*/  IADD3 R118, P5, R118, UR18, RZ ;  /* 0x0000001276767c10 */ /* 0x000fe4000ffbe0ff */
[----:B------:R-:W-:Y:S02]  /*4990*/  IADD3 R69, P0, R69, UR18, RZ ;  /* 0x0000001245457c10 */ /* 0x000fe4000ff1e0ff */
[----:B------:R-:W-:Y:S02]  /*49a0*/  IADD3 R101, P1, R101, UR18, RZ ;  /* 0x0000001265657c10 */ /* 0x000fe4000ff3e0ff */
[----:B------:R-:W-:Y:S02]  /*49b0*/  IADD3 R102, P2, R102, UR18, RZ ;  /* 0x0000001266667c10 */ /* 0x000fe4000ff5e0ff */
[----:B------:R-:W-:-:S02]  /*49c0*/  IADD3 R103, P3, R103, UR18, RZ ;  /* 0x0000001267677c10 */ /* 0x000fc4000ff7e0ff */
[----:B------:R-:W-:Y:S02]  /*49d0*/  IADD3.X R131, R131, UR8, RZ, P5, !PT ;  /* 0x0000000883837c10 */ /* 0x000fe4000affe4ff */
[----:B------:R-:W-:Y:S01]  /*49e0*/  IADD3 R132, P5, R132, UR18, RZ ;  /* 0x0000001284847c10 */ /* 0x000fe2000ffbe0ff */
[----:B------:R-:W-:Y:S01]  /*49f0*/  QGMMA.64x64x32.F32.E5M2.E5M2 R24, gdesc[UR12], R24, gsb0 ;  /* 0x00e000000c1879f3 */ /* 0x000fe20008003818 */
[----:B------:R-:W-:Y:S02]  /*4a00*/  IADD3 R104, P4, R104, UR18, RZ ;  /* 0x0000001268687c10 */ /* 0x000fe4000ff9e0ff */
[----:B------:R-:W-:Y:S02]  /*4a10*/  IADD3.X R107, R107, UR8, RZ, P0, !PT ;  /* 0x000000086b6b7c10 */ /* 0x000fe400087fe4ff */
[----:B------:R-:W-:Y:S02]  /*4a20*/  IADD3.X R109, R109, UR8, RZ, P1, !PT ;  /* 0x000000086d6d7c10 */ /* 0x000fe40008ffe4ff */
[----:B------:R-:W-:-:S02]  /*4a30*/  IADD3.X R111, R111, UR8, RZ, P2, !PT ;  /* 0x000000086f6f7c10 */ /* 0x000fc400097fe4ff */
[----:B------:R-:W-:Y:S02]  /*4a40*/  IADD3.X R113, R113, UR8, RZ, P3, !PT ;  /* 0x0000000871717c10 */ /* 0x000fe40009ffe4ff */
[----:B------:R-:W-:Y:S02]  /*4a50*/  IADD3 R106, P6, R106, UR18, RZ ;  /* 0x000000126a6a7c10 */ /* 0x000fe4000ffde0ff */
[----:B------:R-:W-:Y:S02]  /*4a60*/  IADD3 R108, P0, R108, UR18, RZ ;  /* 0x000000126c6c7c10 */ /* 0x000fe4000ff1e0ff */
[----:B------:R-:W-:Y:S02]  /*4a70*/  IADD3 R110, P1, R110, UR18, RZ ;  /* 0x000000126e6e7c10 */ /* 0x000fe4000ff3e0ff */
[----:B------:R-:W-:Y:S02]  /*4a80*/  IADD3 R112, P2, R112, UR18, RZ ;  /* 0x0000001270707c10 */ /* 0x000fe4000ff5e0ff */
[----:B------:R-:W-:Y:S01]  /*4a90*/  IADD3 R114, P3, R114, UR18, RZ ;  /* 0x0000001272727c10 */ /* 0x000fe2000ff7e0ff */
[----:B------:R-:W-:Y:S01]  /*4aa0*/  VIADD R178, R178, 0xffffffff ;  /* 0xffffffffb2b27836 */ /* 0x000fe20000000000 */
[----:B------:R-:W-:-:S02]  /*4ab0*/  IADD3.X R157, R157, UR8, RZ, P5, !PT ;  /* 0x000000089d9d7c10 */ /* 0x000fc4000affe4ff */
[----:B------:R-:W-:Y:S02]  /*4ac0*/  IADD3.X R115, R115, UR8, RZ, P4, !PT ;  /* 0x0000000873737c10 */ /* 0x000fe4000a7fe4ff */
[----:B------:R-:W-:Y:S02]  /*4ad0*/  IADD3 R158, P5, R158, UR18, RZ ;  /* 0x000000129e9e7c10 */ /* 0x000fe4000ffbe0ff */
[----:B------:R-:W-:Y:S02]  /*4ae0*/  IADD3 R116, P4, R116, UR18, RZ ;  /* 0x0000001274747c10 */ /* 0x000fe4000ff9e0ff */
[----:B------:R-:W-:Y:S02]  /*4af0*/  IADD3.X R119, R119, UR8, RZ, P6, !PT ;  /* 0x0000000877777c10 */ /* 0x000fe4000b7fe4ff */
[----:B------:R-:W-:Y:S02]  /*4b00*/  IADD3.X R121, R121, UR8, RZ, P0, !PT ;  /* 0x0000000879797c10 */ /* 0x000fe400087fe4ff */
[----:B------:R-:W-:-:S02]  /*4b10*/  IADD3.X R123, R123, UR8, RZ, P1, !PT ;  /* 0x000000087b7b7c10 */ /* 0x000fc40008ffe4ff */
[----:B------:R-:W-:Y:S02]  /*4b20*/  IADD3.X R125, R125, UR8, RZ, P2, !PT ;  /* 0x000000087d7d7c10 */ /* 0x000fe400097fe4ff */
[----:B------:R-:W-:Y:S02]  /*4b30*/  IADD3.X R127, R127, UR8, RZ, P3, !PT ;  /* 0x000000087f7f7c10 */ /* 0x000fe40009ffe4ff */
[----:B------:R-:W-:Y:S02]  /*4b40*/  IADD3 R120, P6, R120, UR18, RZ ;  /* 0x0000001278787c10 */ /* 0x000fe4000ffde0ff */
[----:B------:R-:W-:Y:S02]  /*4b50*/  IADD3 R122, P0, R122, UR18, RZ ;  /* 0x000000127a7a7c10 */ /* 0x000fe4000ff1e0ff */
[----:B------:R-:W-:Y:S02]  /*4b60*/  IADD3 R124, P1, R124, UR18, RZ ;  /* 0x000000127c7c7c10 */ /* 0x000fe4000ff3e0ff */
[----:B------:R-:W-:-:S02]  /*4b70*/  IADD3 R126, P2, R126, UR18, RZ ;  /* 0x000000127e7e7c10 */ /* 0x000fc4000ff5e0ff */
[----:B------:R-:W-:Y:S02]  /*4b80*/  IADD3 R128, P3, R128, UR18, RZ ;  /* 0x0000001280807c10 */ /* 0x000fe4000ff7e0ff */
[----:B------:R-:W-:Y:S02]  /*4b90*/  IADD3.X R170, R170, UR8, RZ, P5, !PT ;  /* 0x00000008aaaa7c10 */ /* 0x000fe4000affe4ff */
[----:B------:R-:W-:Y:S02]  /*4ba0*/  IADD3.X R129, R129, UR8, RZ, P4, !PT ;  /* 0x0000000881817c10 */ /* 0x000fe4000a7fe4ff */
[----:B------:R-:W-:Y:S02]  /*4bb0*/  ISETP.NE.U32.AND P5, PT, R178, RZ, PT ;  /* 0x000000ffb200720c */ /* 0x000fe40003fa5070 */
[----:B------:R-:W-:Y:S02]  /*4bc0*/  IADD3 R130, P4, R130, UR18, RZ ;  /* 0x0000001282827c10 */ /* 0x000fe4000ff9e0ff */
[----:B------:R-:W-:-:S02]  /*4bd0*/  IADD3.X R133, R133, UR8, RZ, P6, !PT ;  /* 0x0000000885857c10 */ /* 0x000fc4000b7fe4ff */
[----:B------:R-:W-:Y:S02]  /*4be0*/  IADD3.X R135, R135, UR8, RZ, P0, !PT ;  /* 0x0000000887877c10 */ /* 0x000fe400087fe4ff */
[----:B------:R-:W-:Y:S02]  /*4bf0*/  IADD3.X R137, R137, UR8, RZ, P1, !PT ;  /* 0x0000000889897c10 */ /* 0x000fe40008ffe4ff */
[----:B------:R-:W-:Y:S02]  /*4c00*/  IADD3.X R139, R139, UR8, RZ, P2, !PT ;  /* 0x000000088b8b7c10 */ /* 0x000fe400097fe4ff */
[----:B------:R-:W-:Y:S02]  /*4c10*/  IADD3.X R153, R153, UR8, RZ, P3, !PT ;  /* 0x0000000899997c10 */ /* 0x000fe40009ffe4ff */
[----:B------:R-:W-:Y:S02]  /*4c20*/  IADD3 R134, P6, R134, UR18, RZ ;  /* 0x0000001286867c10 */ /* 0x000fe4000ffde0ff */
[----:B------:R-:W-:-:S02]  /*4c30*/  IADD3 R136, P0, R136, UR18, RZ ;  /* 0x0000001288887c10 */ /* 0x000fc4000ff1e0ff */
[----:B------:R-:W-:Y:S02]  /*4c40*/  IADD3 R138, P1, R138, UR18, RZ ;  /* 0x000000128a8a7c10 */ /* 0x000fe4000ff3e0ff */
[----:B------:R-:W-:Y:S02]  /*4c50*/  IADD3 R152, P2, R152, UR18, RZ ;  /* 0x0000001298987c10 */ /* 0x000fe4000ff5e0ff */
[----:B------:R-:W-:Y:S02]  /*4c60*/  IADD3 R154, P3, R154, UR18, RZ ;  /* 0x000000129a9a7c10 */ /* 0x000fe4000ff7e0ff */
[----:B------:R-:W-:Y:S02]  /*4c70*/  IADD3.X R155, R155, UR8, RZ, P4, !PT ;  /* 0x000000089b9b7c10 */ /* 0x000fe4000a7fe4ff */
        /* <DEDUP_REMOVED lines=11> */
[----:B------:R-:W-:Y:S01]  /*4d30*/  IADD3.X R169, R169, UR8, RZ, P4, !PT ;  /* 0x00000008a9a97c10 */ /* 0x000fe2000a7fe4ff */
[----:B------:R-:W-:Y:S01]  /*4d40*/  UIADD3 UR11, UR11, -0x40, URZ ;  /* 0xffffffc00b0b7890 */ /* 0x000fe2000fffe03f */
[----:B------:R-:W-:Y:S01]  /*4d50*/  IADD3 R171, P4, R70, R171, RZ ;  /* 0x000000ab46ab7210 */ /* 0x000fe20007f9e0ff */
[----:B------:R-:W-:Y:S02]  /*4d60*/  WARPGROUP.DEPBAR.LE gsb0, 0x0 ;  /* 0x00008000000079c5 */ /* 0x000fe40000010000 */
[----:B------:R-:W-:-:S02]  /*4d70*/  IADD3.X R172, R172, UR8, RZ, P6, !PT ;  /* 0x00000008acac7c10 */ /* 0x000fc4000b7fe4ff */
[----:B------:R-:W-:Y:S02]  /*4d80*/  IADD3.X R173, R173, UR8, RZ, P0, !PT ;  /* 0x00000008adad7c10 */ /* 0x000fe400087fe4ff */
[----:B------:R-:W-:Y:S02]  /*4d90*/  IADD3.X R174, R174, UR8, RZ, P1, !PT ;  /* 0x00000008aeae7c10 */ /* 0x000fe40008ffe4ff */
[----:B------:R-:W-:Y:S02]  /*4da0*/  IADD3.X R175, R175, UR8, RZ, P2, !PT ;  /* 0x00000008afaf7c10 */ /* 0x000fe400097fe4ff */
[----:B------:R-:W-:Y:S02]  /*4db0*/  IADD3.X R176, R176, UR8, RZ, P3, !PT ;  /* 0x00000008b0b07c10 */ /* 0x000fe40009ffe4ff */
[----:B------:R-:W-:Y:S01]  /*4dc0*/  LEA.HI.X.SX32 R177, R70, R177, 0x1, P4 ;  /* 0x000000b146b17211 */ /* 0x000fe200020f0eff */
[----:B-1----:R-:W-:Y:S06]  /*4dd0*/  @P5 BRA `(.L_x_2) ;  /* 0xffffffe000705947 */ /* 0x002fec000383ffff */
.L_x_1:
[----:B------:R-:W-:Y:S01]  /*4de0*/  F2FP.SATFINITE.E5M2.F32.PACK_AB_MERGE_C R24, R25, R24, RZ ;  /* 0x000000181918723e */ /* 0x000fe200048060ff */
[----:B------:R-:W-:Y:S01]  /*4df0*/  BAR.SYNC.DEFER_BLOCKING 0x0 ;  /* 0x0000000000007b1d */ /* 0x000fe20000010000 */
[----:B------:R-:W-:Y:S01]  /*4e00*/  F2FP.SATFINITE.E5M2.F32.PACK_AB_MERGE_C R26, R27, R26, RZ ;  /* 0x0000001a1b1a723e */ /* 0x000fe200048060ff */
[C---:B------:R-:W-:Y:S01]  /*4e10*/  IMAD.SHL.U32 R27, R0.reuse, 0x10, RZ ;  /* 0x00000010001b7824 */ /* 0x040fe200078e00ff */
[----:B------:R-:W-:Y:S01]  /*4e20*/  F2FP.SATFINITE.E5M2.F32.PACK_AB_MERGE_C R28, R29, R28, RZ ;  /* 0x0000001c1d1c723e */ /* 0x000fe200048060ff */
[----:B------:R-:W-:Y:S01]  /*4e30*/  IMAD.SHL.U32 R0, R0, 0x200, RZ ;  /* 0x0000020000007824 */ /* 0x000fe200078e00ff */
[----:B------:R-:W-:Y:S01]  /*4e40*/  F2FP.SATFINITE.E5M2.F32.PACK_AB_MERGE_C R30, R31, R30, RZ ;  /* 0x0000001e1f1e723e */ /* 0x000fe200048060ff */
[----:B------:R-:W-:Y:S01]  /*4e50*/  ULDC.64 UR6, c[0x0][0x228] ;  /* 0x00008a0000067ab9 */ /* 0x000fe20000000a00 */
[----:B------:R-:W-:Y:S01]  /*4e60*/  LOP3.LUT R24, R24, 0xffff, RZ, 0xc0, !PT ;  /* 0x0000ffff18187812 */ /* 0x000fe200078ec0ff */
[----:B------:R-:W-:Y:S01]  /*4e70*/  ULDC UR4, c[0x0][0x244] ;  /* 0x0000910000047ab9 */ /* 0x000fe20000000800 */
[----:B------:R-:W-:-:S02]  /*4e80*/  LOP3.LUT R31, R28, 0xffff, RZ, 0xc0, !PT ;  /* 0x0000ffff1c1f7812 */ /* 0x000fc400078ec0ff */
[----:B------:R-:W-:Y:S02]  /*4e90*/  F2FP.SATFINITE.E5M2.F32.PACK_AB_MERGE_C R34, R35, R34, RZ ;  /* 0x000000222322723e */ /* 0x000fe400048060ff */
[----:B------:R-:W-:Y:S02]  /*4ea0*/  LOP3.LUT R35, R26, 0xffff, RZ, 0xc0, !PT ;  /* 0x0000ffff1a237812 */ /* 0x000fe400078ec0ff */
[----:B------:R-:W-:Y:S02]  /*4eb0*/  LOP3.LUT R26, R0, 0x1000, RZ, 0xc0, !PT ;  /* 0x00001000001a7812 */ /* 0x000fe400078ec0ff */
[----:B------:R-:W-:Y:S02]  /*4ec0*/  SHF.R.U32.HI R0, RZ, 0x8, R24 ;  /* 0x00000008ff007819 */ /* 0x000fe40000011618 */
[--C-:B------:R-:W-:Y:S02]  /*4ed0*/  PRMT R29, R24, 0x3340, R31.reuse ;  /* 0x00003340181d7816 */ /* 0x100fe4000000001f */
[----:B------:R-:W-:-:S02]  /*4ee0*/  SHF.R.U32.HI R24, RZ, 0x8, R31 ;  /* 0x00000008ff187819 */ /* 0x000fc4000001161f */
[----:B------:R-:W-:Y:S02]  /*4ef0*/  F2FP.SATFINITE.E5M2.F32.PACK_AB_MERGE_C R32, R33, R32, RZ ;  /* 0x000000202120723e */ /* 0x000fe400048060ff */
[----:B------:R-:W-:Y:S02]  /*4f00*/  LOP3.LUT R24, R24, 0xffff, RZ, 0xc0, !PT ;  /* 0x0000ffff18187812 */ /* 0x000fe400078ec0ff */
[----:B------:R-:W-:Y:S02]  /*4f10*/  LOP3.LUT R31, R0, 0xffff, RZ, 0xc0, !PT ;  /* 0x0000ffff001f7812 */ /* 0x000fe400078ec0ff */
[----:B------:R-:W-:Y:S02]  /*4f20*/  LOP3.LUT R70, R30, 0xffff, RZ, 0xc0, !PT ;  /* 0x0000ffff1e467812 */ /* 0x000fe400078ec0ff */
[----:B------:R-:W-:Y:S02]  /*4f30*/  LOP3.LUT R25, R27, 0x70, RZ, 0xc0, !PT ;  /* 0x000000701b197812 */ /* 0x000fe400078ec0ff */
[----:B------:R-:W-:-:S02]  /*4f40*/  LOP3.LUT R72, R32, 0xffff, RZ, 0xc0, !PT ;  /* 0x0000ffff20487812 */ /* 0x000fc400078ec0ff */
[----:B------:R-:W-:Y:S02]  /*4f50*/  LOP3.LUT R34, R34, 0xffff, RZ, 0xc0, !PT ;  /* 0x0000ffff22227812 */ /* 0x000fe400078ec0ff */
[----:B------:R-:W-:Y:S02]  /*4f60*/  PRMT R31, R31, 0x3340, R24 ;  /* 0x000033401f1f7816 */ /* 0x000fe40000000018 */
[----:B------:R-:W-:Y:S02]  /*4f70*/  IADD3 R28, R25, UR10, R26 ;  /* 0x0000000a191c7c10 */ /* 0x000fe4000fffe01a */
[----:B------:R-:W-:Y:S02]  /*4f80*/  SHF.R.U32.HI R24, RZ, 0x8, R70 ;  /* 0x00000008ff187819 */ /* 0x000fe40000011646 */
[----:B------:R-:W-:Y:S02]  /*4f90*/  SHF.R.U32.HI R0, RZ, 0x8, R35 ;  /* 0x00000008ff007819 */ /* 0x000fe40000011623 */
[----:B------:R-:W-:-:S02]  /*4fa0*/  SHF.R.U32.HI R25, RZ, 0x8, R72 ;  /* 0x00000008ff197819 */ /* 0x000fc40000011648 */
[----:B------:R-:W-:Y:S02]  /*4fb0*/  SHF.R.U32.HI R26, RZ, 0x8, R34 ;  /* 0x00000008ff1a7819 */ /* 0x000fe40000011622 */
[----:B------:R-:W-:Y:S02]  /*4fc0*/  PRMT R32, R35, 0x3340, R70 ;  /* 0x0000334023207816 */ /* 0x000fe40000000046 */
[----:B------:R-:W-:Y:S02]  /*4fd0*/  LOP3.LUT R24, R24, 0xffff, RZ, 0xc0, !PT ;  /* 0x0000ffff18187812 */ /* 0x000fe400078ec0ff */
[----:B------:R-:W-:Y:S02]  /*4fe0*/  LOP3.LUT R35, R0, 0xffff, RZ, 0xc0, !PT ;  /* 0x0000ffff00237812 */ /* 0x000fe400078ec0ff */
[----:B------:R-:W-:Y:S02]  /*4ff0*/  LOP3.LUT R25, R25, 0xffff, RZ, 0xc0, !PT ;  /* 0x0000ffff19197812 */ /* 0x000fe400078ec0ff */
[----:B------:R-:W-:-:S02]  /*5000*/  LOP3.LUT R26, R26, 0xffff, RZ, 0xc0, !PT ;  /* 0x0000ffff1a1a7812 */ /* 0x000fc400078ec0ff */
[----:B------:R-:W-:Y:S02]  /*5010*/  PRMT R24, R35, 0x3340, R24 ;  /* 0x0000334023187816 */ /* 0x000fe40000000018 */
[----:B------:R-:W-:Y:S02]  /*5020*/  F2FP.SATFINITE.E5M2.F32.PACK_AB_MERGE_C R36, R37, R36, RZ ;  /* 0x000000242524723e */ /* 0x000fe400048060ff */
[----:B------:R-:W-:Y:S02]  /*5030*/  F2FP.SATFINITE.E5M2.F32.PACK_AB_MERGE_C R38, R39, R38, RZ ;  /* 0x000000262726723e */ /* 0x000fe400048060ff */
[--C-:B------:R-:W-:Y:S02]  /*5040*/  PRMT R30, R72, 0x3340, R1.reuse ;  /* 0x00003340481e7816 */ /* 0x100fe40000000001 */
[----:B------:R-:W-:Y:S02]  /*5050*/  PRMT R33, R34, 0x3340, R1 ;  /* 0x0000334022217816 */ /* 0x000fe40000000001 */
[----:B------:R-:W-:-:S02]  /*5060*/  PRMT R0, R25, 0x3340, R2 ;  /* 0x0000334019007816 */ /* 0x000fc40000000002 */
[----:B------:R-:W-:Y:S02]  /*5070*/  PRMT R35, R26, 0x3340, R1 ;  /* 0x000033401a237816 */ /* 0x000fe40000000001 */
[----:B------:R-:W-:Y:S02]  /*5080*/  LOP3.LUT R67, R67, 0x380, RZ, 0xc0, !PT ;  /* 0x0000038043437812 */ /* 0x000fe400078ec0ff */
[----:B------:R-:W-:Y:S02]  /*5090*/  PRMT R29, R29, 0x5410, R30 ;  /* 0x000054101d1d7816 */ /* 0x000fe4000000001e */
[----:B------:R-:W-:Y:S01]  /*50a0*/  PRMT R33, R32, 0x5410, R33 ;  /* 0x0000541020217816 */ /* 0x000fe20000000021 */
[----:B------:R-:W-:Y:S01]  /*50b0*/  IMAD.IADD R67, R67, 0x1, R28 ;  /* 0x0000000143437824 */ /* 0x000fe200078e021c */
[----:B------:R-:W-:Y:S02]  /*50c0*/  LOP3.LUT R36, R36, 0xffff, RZ, 0xc0, !PT ;  /* 0x0000ffff24247812 */ /* 0x000fe400078ec0ff */
[----:B------:R-:W-:-:S02]  /*50d0*/  PRMT R25, R31, 0x5410, R0 ;  /* 0x000054101f197816 */ /* 0x000fc40000000000 */
[----:B------:R-:W-:Y:S02]  /*50e0*/  PRMT R35, R24, 0x5410, R35 ;  /* 0x0000541018237816 */ /* 0x000fe40000000023 */
[----:B------:R-:W-:Y:S02]  /*50f0*/  LOP3.LUT R38, R38, 0xffff, RZ, 0xc0, !PT ;  /* 0x0000ffff26267812 */ /* 0x000fe400078ec0ff */
[----:B------:R-:W-:Y:S02]  /*5100*/  LOP3.LUT R0, R27, 0x3f0, RZ, 0xc0, !PT ;  /* 0x000003f01b007812 */ /* 0x000fe400078ec0ff */
[--C-:B------:R-:W-:Y:S02]  /*5110*/  PRMT R24, R29, 0x4210, R36.reuse ;  /* 0x000042101d187816 */ /* 0x100fe40000000024 */
[----:B------:R-:W-:Y:S02]  /*5120*/  PRMT R25, R25, 0x5210, R36 ;  /* 0x0000521019197816 */ /* 0x000fe40000000024 */
[----:B------:R-:W-:-:S02]  /*5130*/  PRMT R26, R33, 0x4210, R38 ;  /* 0x00004210211a7816 */ /* 0x000fc40000000026 */
[----:B------:R-:W-:Y:S02]  /*5140*/  PRMT R27, R35, 0x5210, R38 ;  /* 0x00005210231b7816 */ /* 0x000fe40000000026 */
[----:B------:R-:W-:Y:S02]  /*5150*/  F2FP.SATFINITE.E5M2.F32.PACK_AB_MERGE_C R40, R41, R40, RZ ;  /* 0x000000282928723e */ /* 0x000fe400048060ff */
[----:B------:R-:W-:Y:S01]  /*5160*/  F2FP.SATFINITE.E5M2.F32.PACK_AB_MERGE_C R42, R43, R42, RZ ;  /* 0x0000002a2b2a723e */ /* 0x000fe200048060ff */
[----:B------:R-:W-:Y:S01]  /*5170*/  STSM.16.M88.4 [R67], R24 ;  /* 0x0000001843007844 */ /* 0x000fe20000000200 */
[----:B------:R-:W-:Y:S02]  /*5180*/  F2FP.SATFINITE.E5M2.F32.PACK_AB_MERGE_C R44, R45, R44, RZ ;  /* 0x0000002c2d2c723e */ /* 0x000fe400048060ff */
[----:B------:R-:W-:Y:S02]  /*5190*/  F2FP.SATFINITE.E5M2.F32.PACK_AB_MERGE_C R46, R47, R46, RZ ;  /* 0x0000002e2f2e723e */ /* 0x000fe400048060ff */
[----:B------:R-:W-:-:S02]  /*51a0*/  F2FP.SATFINITE.E5M2.F32.PACK_AB_MERGE_C R48, R49, R48, RZ ;  /* 0x000000303130723e */ /* 0x000fc400048060ff */
[----:B------:R-:W-:Y:S02]  /*51b0*/  F2FP.SATFINITE.E5M2.F32.PACK_AB_MERGE_C R50, R51, R50, RZ ;  /* 0x000000323332723e */ /* 0x000fe400048060ff */
[----:B------:R-:W-:Y:S02]  /*51c0*/  LOP3.LUT R29, R68, 0x1000, RZ, 0xc0, !PT ;  /* 0x00001000441d7812 */ /* 0x000fe400078ec0ff */
[----:B------:R-:W-:Y:S02]  /*51d0*/  LOP3.LUT R40, R40, 0xffff, RZ, 0xc0, !PT ;  /* 0x0000ffff28287812 */ /* 0x000fe400078ec0ff */
[----:B------:R-:W-:Y:S02]  /*51e0*/  LOP3.LUT R42, R42, 0xffff, RZ, 0xc0, !PT ;  /* 0x0000ffff2a2a7812 */ /* 0x000fe400078ec0ff */
[----:B------:R-:W-:Y:S02]  /*51f0*/  LOP3.LUT R48, R48, 0xffff, RZ, 0xc0, !PT ;  /* 0x0000ffff30307812 */ /* 0x000fe400078ec0ff */
[----:B------:R-:W-:-:S02]  /*5200*/  LOP3.LUT R50, R50, 0xffff, RZ, 0xc0, !PT ;  /* 0x0000ffff32327812 */ /* 0x000fc400078ec0ff */
[----:B------:R-:W-:Y:S02]  /*5210*/  LOP3.LUT R39, R44, 0xffff, RZ, 0xc0, !PT ;  /* 0x0000ffff2c277812 */ /* 0x000fe400078ec0ff */
[----:B------:R-:W-:Y:S02]  /*5220*/  LOP3.LUT R41, R46, 0xffff, RZ, 0xc0, !PT ;  /* 0x0000ffff2e297812 */ /* 0x000fe400078ec0ff */
[----:B------:R-:W-:Y:S01]  /*5230*/  IADD3 R33, R0, UR10, R29 ;  /* 0x0000000a00217c10 */ /* 0x000fe2000fffe01d */
[----:B------:R-:W-:Y:S01]  /*5240*/  BAR.SYNC.DEFER_BLOCKING 0x0 ;  /* 0x0000000000007b1d */ /* 0x000fe20000010000 */
[--C-:B------:R-:W-:Y:S02]  /*5250*/  PRMT R29, R48, 0x3340, R1.reuse ;  /* 0x00003340301d7816 */ /* 0x100fe40000000001 */
[----:B------:R-:W-:Y:S02]  /*5260*/  PRMT R31, R50, 0x3340, R1 ;  /* 0x00003340321f7816 */ /* 0x000fe40000000001 */
[----:B------:R-:W-:-:S02]  /*5270*/  PRMT R0, R40, 0x3340, R39 ;  /* 0x0000334028007816 */ /* 0x000fc40000000027 */
[----:B------:R-:W-:Y:S02]  /*5280*/  PRMT R28, R42, 0x3340, R41 ;  /* 0x000033402a1c7816 */ /* 0x000fe40000000029 */
[----:B------:R-:W-:Y:S02]  /*5290*/  PRMT R35, R0, 0x5410, R29 ;  /* 0x0000541000237816 */ /* 0x000fe4000000001d */
[----:B------:R-:W-:Y:S02]  /*52a0*/  PRMT R37, R28, 0x5410, R31 ;  /* 0x000054101c257816 */ /* 0x000fe4000000001f */
[----:B------:R-:W-:Y:S02]  /*52b0*/  SHF.R.U32.HI R0, RZ, 0x8, R40 ;  /* 0x00000008ff007819 */ /* 0x000fe40000011628 */
[----:B------:R-:W-:Y:S02]  /*52c0*/  SHF.R.U32.HI R29, RZ, 0x8, R39 ;  /* 0x00000008ff1d7819 */ /* 0x000fe40000011627 */
[----:B------:R-:W-:-:S02]  /*52d0*/  SHF.R.U32.HI R31, RZ, 0x8, R48 ;  /* 0x00000008ff1f7819 */ /* 0x000fc40000011630 */
[----:B------:R-:W-:Y:S02]  /*52e0*/  SHF.R.U32.HI R28, RZ, 0x8, R42 ;  /* 0x00000008ff1c7819 */ /* 0x000fe4000001162a */
[----:B------:R-:W-:Y:S02]  /*52f0*/  SHF.R.U32.HI R30, RZ, 0x8, R41 ;  /* 0x00000008ff1e7819 */ /* 0x000fe40000011629 */
[----:B------:R-:W-:Y:S01]  /*5300*/  SHF.R.U32.HI R32, RZ, 0x8, R50 ;  /* 0x00000008ff207819 */ /* 0x000fe20000011632 */
[----:B------:R-:W0:Y:S01]  /*5310*/  LDS.128 R24, [R33] ;  /* 0x0000000021187984 */ /* 0x000e220000000c00 */
[----:B------:R-:W-:Y:S02]  /*5320*/  LOP3.LUT R29, R29, 0xffff, RZ, 0xc0, !PT ;  /* 0x0000ffff1d1d7812 */ /* 0x000fe400078ec0ff */
[----:B------:R-:W-:Y:S02]  /*5330*/  LOP3.LUT R0, R0, 0xffff, RZ, 0xc0, !PT ;  /* 0x0000ffff00007812 */ /* 0x000fe400078ec0ff */
[----:B------:R-:W-:-:S02]  /*5340*/  LOP3.LUT R31, R31, 0xffff, RZ, 0xc0, !PT ;  /* 0x0000ffff1f1f7812 */ /* 0x000fc400078ec0ff */
[----:B------:R-:W-:Y:S02]  /*5350*/  LOP3.LUT R30, R30, 0xffff, RZ, 0xc0, !PT ;  /* 0x0000ffff1e1e7812 */ /* 0x000fe400078ec0ff */
[----:B------:R-:W-:Y:S02]  /*5360*/  LOP3.LUT R39, R28, 0xffff, RZ, 0xc0, !PT ;  /* 0x0000ffff1c277812 */ /* 0x000fe400078ec0ff */
[----:B------:R-:W-:Y:S02]  /*5370*/  LOP3.LUT R32, R32, 0xffff, RZ, 0xc0, !PT ;  /* 0x0000ffff20207812 */ /* 0x000fe400078ec0ff */
[----:B------:R-:W-:Y:S02]  /*5380*/  PRMT R0, R0, 0x3340, R29 ;  /* 0x0000334000007816 */ /* 0x000fe4000000001d */
[----:B------:R-:W-:Y:S02]  /*5390*/  PRMT R31, R31, 0x3340, R2 ;  /* 0x000033401f1f7816 */ /* 0x000fe40000000002 */
[----:B------:R-:W-:-:S02]  /*53a0*/  PRMT R30, R39, 0x3340, R30 ;  /* 0x00003340271e7816 */ /* 0x000fc4000000001e */
[----:B------:R-:W-:Y:S02]  /*53b0*/  F2FP.SATFINITE.E5M2.F32.PACK_AB_MERGE_C R52, R53, R52, RZ ;  /* 0x000000343534723e */ /* 0x000fe400048060ff */
[----:B------:R-:W-:Y:S02]  /*53c0*/  F2FP.SATFINITE.E5M2.F32.PACK_AB_MERGE_C R54, R55, R54, RZ ;  /* 0x000000363736723e */ /* 0x000fe400048060ff */
[----:B------:R-:W-:Y:S02]  /*53d0*/  PRMT R39, R32, 0x3340, R1 ;  /* 0x0000334020277816 */ /* 0x000fe40000000001 */
[----:B------:R-:W-:Y:S02]  /*53e0*/  PRMT R29, R0, 0x5410, R31 ;  /* 0x00005410001d7816 */ /* 0x000fe4000000001f */
[----:B------:R-:W-:Y:S02]  /*53f0*/  LOP3.LUT R52, R52, 0xffff, RZ, 0xc0, !PT ;  /* 0x0000ffff34347812 */ /* 0x000fe400078ec0ff */
[----:B------:R-:W-:-:S02]  /*5400*/  LOP3.LUT R54, R54, 0xffff, RZ, 0xc0, !PT ;  /* 0x0000ffff36367812 */ /* 0x000fc400078ec0ff */
[----:B------:R-:W-:Y:S02]  /*5410*/  PRMT R31, R30, 0x5410, R39 ;  /* 0x000054101e1f7816 */ /* 0x000fe40000000027 */
[--C-:B------:R-:W-:Y:S02]  /*5420*/  PRMT R28, R35, 0x4210, R52.reuse ;  /* 0x00004210231c7816 */ /* 0x100fe40000000034 */
[----:B------:R-:W-:Y:S02]  /*5430*/  PRMT R29, R29, 0x5210, R52 ;  /* 0x000052101d1d7816 */ /* 0x000fe40000000034 */
[--C-:B------:R-:W-:Y:S02]  /*5440*/  PRMT R30, R37, 0x4210, R54.reuse ;  /* 0x00004210251e7816 */ /* 0x100fe40000000036 */
[----:B------:R-:W-:Y:S01]  /*5450*/  PRMT R31, R31, 0x5210, R54 ;  /* 0x000052101f1f7816 */ /* 0x000fe20000000036 */
[----:B------:R-:W-:Y:S01]  /*5460*/  BAR.SYNC.DEFER_BLOCKING 0x0 ;  /* 0x0000000000007b1d */ /* 0x000fe20000010000 */
[C---:B------:R-:W-:Y:S01]  /*5470*/  ISETP.GE.AND P0, PT, R66.reuse, UR6, PT ;  /* 0x0000000642007c0c */ /* 0x040fe2000bf06270 */
[----:B------:R-:W-:Y:S01]  /*5480*/  IMAD R66, R66, UR4, RZ ;  /* 0x0000000442427c24 */ /* 0x000fe2000f8e02ff */
[----:B0-----:R-:W-:-:S02]  /*5490*/  PRMT R37, R25, 0x7773, RZ ;  /* 0x0000777319257816 */ /* 0x001fc400000000ff */
[C---:B------:R-:W-:Y:S01]  /*54a0*/  ISETP.LT.AND P4, PT, R2.reuse, UR7, !P0 ;  /* 0x0000000702007c0c */ /* 0x040fe2000c781270 */
[----:B------:R-:W-:Y:S01]  /*54b0*/  ULDC UR6, c[0x0][0x248] ;  /* 0x0000920000067ab9 */ /* 0x000fe20000000800 */
[----:B------:R-:W-:Y:S01]  /*54c0*/  ULDC.64 UR4, c[0x0][0x220] ;  /* 0x0000880000047ab9 */ /* 0x000fe20000000a00 */
[----:B------:R-:W-:Y:S01]  /*54d0*/  IMAD R0, R2, UR6, RZ ;  /* 0x0000000602007c24 */ /* 0x000fe2000f8e02ff */
[C---:B------:R-:W-:Y:S02]  /*54e0*/  IADD3 R32, P1, R66.reuse, UR4, RZ ;  /* 0x0000000442207c10 */ /* 0x040fe4000ff3e0ff */
[----:B------:R-:W-:Y:S02]  /*54f0*/  PRMT R45, R25, 0x7772, RZ ;  /* 0x00007772192d7816 */ /* 0x000fe400000000ff */
[----:B------:R-:W-:Y:S02]  /*5500*/  LEA.HI.X.SX32 R66, R66, UR5, 0x1, P1 ;  /* 0x0000000542427c11 */ /* 0x000fe400088f0eff */
[----:B------:R-:W-:-:S02]  /*5510*/  IADD3 R2, P2, R0, R32, RZ ;  /* 0x0000002000027210 */ /* 0x000fc40007f5e0ff */
[C---:B------:R-:W-:Y:S02]  /*5520*/  PRMT R53, R25.reuse, 0x7771, RZ ;  /* 0x0000777119357816 */ /* 0x040fe400000000ff */
[----:B------:R-:W-:Y:S01]  /*5530*/  PRMT R71, R25, 0x7770, RZ ;  /* 0x0000777019477816 */ /* 0x000fe200000000ff */
[C---:B------:R-:W-:Y:S01]  /*5540*/  IMAD R25, R3.reuse, UR6, RZ ;  /* 0x0000000603197c24 */ /* 0x040fe2000f8e02ff */
[----:B------:R-:W-:Y:S02]  /*5550*/  ISETP.LT.AND P3, PT, R3, UR7, !P0 ;  /* 0x0000000703007c0c */ /* 0x000fe4000c761270 */
[----:B------:R-:W-:Y:S01]  /*5560*/  PRMT R73, R24, 0x7770, RZ ;  /* 0x0000777018497816 */ /* 0x000fe200000000ff */
[----:B------:R0:W-:Y:S01]  /*5570*/  STSM.16.M88.4 [R67], R28 ;  /* 0x0000001c43007844 */ /* 0x0001e20000000200 */
[----:B------:R-:W-:Y:S01]  /*5580*/  LEA.HI.X.SX32 R3, R0, R66, 0x1, P2 ;  /* 0x0000004200037211 */ /* 0x000fe200010f0eff */
[----:B------:R-:W-:Y:S01]  /*5590*/  IMAD R0, R4, UR6, RZ ;  /* 0x0000000604007c24 */ /* 0x000fe2000f8e02ff */
[C---:B------:R-:W-:Y:S01]  /*55a0*/  PRMT R41, R27.reuse, 0x7772, RZ ;  /* 0x000077721b297816 */ /* 0x040fe200000000ff */
[----:B------:R-:W-:Y:S01]  /*55b0*/  BAR.SYNC.DEFER_BLOCKING 0x0 ;  /* 0x0000000000007b1d */ /* 0x000fe20000010000 */
[----:B------:R-:W-:-:S02]  /*55c0*/  PRMT R49, R27, 0x7771, RZ ;  /* 0x000077711b317816 */ /* 0x000fc400000000ff */
[----:B------:R-:W-:Y:S02]  /*55d0*/  ISETP.LT.AND P1, PT, R4, UR7, !P0 ;  /* 0x0000000704007c0c */ /* 0x000fe4000c721270 */
[----:B------:R-:W-:Y:S02]  /*55e0*/  ISETP.LT.AND P2, PT, R5, UR7, !P0 ;  /* 0x0000000705007c0c */ /* 0x000fe4000c741270 */
[----:B------:R-:W-:Y:S02]  /*55f0*/  IADD3 R4, P6, R25, R32, RZ ;  /* 0x0000002019047210 */ /* 0x000fe40007fde0ff */
[C---:B------:R-:W-:Y:S02]  /*5600*/  PRMT R39, R24.reuse, 0x7773, RZ ;  /* 0x0000777318277816 */ /* 0x040fe400000000ff */
[----:B------:R-:W-:Y:S02]  /*5610*/  PRMT R47, R24, 0x7772, RZ ;  /* 0x00007772182f7816 */ /* 0x000fe400000000ff */
[----:B0-----:R-:W-:-:S02]  /*5620*/  PRMT R31, R27, 0x7773, RZ ;  /* 0x000077731b1f7816 */ /* 0x001fc400000000ff */
[----:B------:R-:W-:Y:S01]  /*5630*/  PRMT R67, R27, 0x7770, RZ ;  /* 0x000077701b437816 */ /* 0x000fe200000000ff */
[----:B------:R-:W-:Y:S01]  /*5640*/  IMAD R27, R5, UR6, RZ ;  /* 0x00000006051b7c24 */ /* 0x000fe2000f8e02ff */
[----:B------:R-:W-:Y:S02]  /*5650*/  PRMT R55, R24, 0x7771, RZ ;  /* 0x0000777118377816 */ /* 0x000fe400000000ff */
[C---:B------:R-:W-:Y:S02]  /*5660*/  PRMT R35, R26.reuse, 0x7773, RZ ;  /* 0x000077731a237816 */ /* 0x040fe400000000ff */
[C---:B------:R-:W-:Y:S02]  /*5670*/  PRMT R43, R26.reuse, 0x7772, RZ ;  /* 0x000077721a2b7816 */ /* 0x040fe400000000ff */
[C---:B------:R-:W-:Y:S01]  /*5680*/  PRMT R51, R26.reuse, 0x7771, RZ ;  /* 0x000077711a337816 */ /* 0x040fe200000000ff */
[----:B------:R0:W-:Y:S01]  /*5690*/  @P4 STG.E.U8 desc[UR16][R2.64], R73 ;  /* 0x0000004902004986 */ /* 0x0001e2000c101110 */
[----:B------:R-:W-:-:S02]  /*56a0*/  PRMT R69, R26, 0x7770, RZ ;  /* 0x000077701a457816 */ /* 0x000fc400000000ff */
[-C--:B------:R-:W-:Y:S02]  /*56b0*/  IADD3 R24, P4, R0, R32.reuse, RZ ;  /* 0x0000002000187210 */ /* 0x080fe40007f9e0ff */
[----:B------:R-:W-:Y:S02]  /*56c0*/  IADD3 R26, P5, R27, R32, RZ ;  /* 0x000000201b1a7210 */ /* 0x000fe40007fbe0ff */
[-C--:B------:R-:W-:Y:S02]  /*56d0*/  LEA.HI.X.SX32 R5, R25, R66.reuse, 0x1, P6 ;  /* 0x0000004219057211 */ /* 0x080fe400030f0eff */
[C---:B------:R-:W-:Y:S01]  /*56e0*/  ISETP.LT.AND P6, PT, R6.reuse, UR7, !P0 ;  /* 0x0000000706007c0c */ /* 0x040fe2000c7c1270 */
[----:B------:R-:W-:Y:S01]  /*56f0*/  IMAD R6, R6, UR6, RZ ;  /* 0x0000000606067c24 */ /* 0x000fe2000f8e02ff */
[-C--:B------:R-:W-:Y:S01]  /*5700*/  LEA.HI.X.SX32 R25, R0, R66.reuse, 0x1, P4 ;  /* 0x0000004200197211 */ /* 0x080fe200020f0eff */
[----:B------:R1:W-:Y:S01]  /*5710*/  @P3 STG.E.U8 desc[UR16][R4.64], R71 ;  /* 0x0000004704003986 */ /* 0x0003e2000c101110 */
[----:B------:R-:W-:Y:S01]  /*5720*/  LEA.HI.X.SX32 R27, R27, R66, 0x1, P5 ;  /* 0x000000421b1b7211 */ /* 0x000fe200028f0eff */
[----:B------:R-:W-:Y:S01]  /*5730*/  IMAD R0, R8, UR6, RZ ;  /* 0x0000000608007c24 */ /* 0x000fe2000f8e02ff */
[C---:B------:R-:W-:Y:S01]  /*5740*/  ISETP.LT.AND P4, PT, R7.reuse, UR7, !P0 ;  /* 0x0000000707007c0c */ /* 0x040fe2000c781270 */
[----:B------:R-:W-:Y:S01]  /*5750*/  IMAD R7, R7, UR6, RZ ;  /* 0x0000000607077c24 */ /* 0x000fe2000f8e02ff */
[C---:B------:R-:W-:Y:S01]  /*5760*/  IADD3 R28, P3, R6.reuse, R32, RZ ;  /* 0x00000020061c7210 */ /* 0x040fe20007f7e0ff */
[----:B------:R2:W-:Y:S01]  /*5770*/  @P1 STG.E.U8 desc[UR16][R24.64], R69 ;  /* 0x0000004518001986 */ /* 0x0005e2000c101110 */
[C---:B------:R-:W-:Y:S01]  /*5780*/  ISETP.LT.AND P1, PT, R9.reuse, UR7, !P0 ;  /* 0x0000000709007c0c */ /* 0x040fe2000c721270 */
[----:B------:R-:W-:Y:S01]  /*5790*/  IMAD R9, R9, UR6, RZ ;  /* 0x0000000609097c24 */ /* 0x000fe2000f8e02ff */
[----:B------:R-:W-:Y:S01]  /*57a0*/  LEA.HI.X.SX32 R29, R6, R66, 0x1, P3 ;  /* 0x00000042061d7211 */ /* 0x000fe200018f0eff */
[----:B------:R-:W-:Y:S01]  /*57b0*/  @P2 STG.E.U8 desc[UR16][R26.64], R67 ;  /* 0x000000431a002986 */ /* 0x000fe2000c101110 */
[----:B0-----:R-:W-:-:S02]  /*57c0*/  IADD3 R2, P2, R7, R32, RZ ;  /* 0x0000002007027210 */ /* 0x001fc40007f5e0ff */
[----:B------:R-:W-:Y:S01]  /*57d0*/  ISETP.LT.AND P3, PT, R8, UR7, !P0 ;  /* 0x0000000708007c0c */ /* 0x000fe2000c761270 */
[----:B------:R-:W-:Y:S01]  /*57e0*/  @P6 STG.E.U8 desc[UR16][R28.64], R55 ;  /* 0x000000371c006986 */ /* 0x000fe2000c101110 */
[----:B------:R-:W-:Y:S02]  /*57f0*/  LEA.HI.X.SX32 R3, R7, R66, 0x1, P2 ;  /* 0x0000004207037211 */ /* 0x000fe400010f0eff */
[C---:B------:R-:W-:Y:S01]  /*5800*/  ISETP.LT.AND P2, PT, R10.reuse, UR7, !P0 ;  /* 0x000000070a007c0c */ /* 0x040fe2000c741270 */
[----:B------:R-:W-:Y:S01]  /*5810*/  IMAD R10, R10, UR6, RZ ;  /* 0x000000060a0a7c24 */ /* 0x000fe2000f8e02ff */
[CC--:B-1----:R-:W-:Y:S01]  /*5820*/  IADD3 R4, P5, R0.reuse, R32.reuse, RZ ;  /* 0x0000002000047210 */ /* 0x0c2fe20007fbe0ff */
[----:B------:R0:W-:Y:S01]  /*5830*/  @P4 STG.E.U8 desc[UR16][R2.64], R53 ;  /* 0x0000003502004986 */ /* 0x0001e2000c101110 */
[----:B------:R-:W-:Y:S02]  /*5840*/  IADD3 R8, P6, R9, R32, RZ ;  /* 0x0000002009087210 */ /* 0x000fe40007fde0ff */
[----:B------:R-:W-:Y:S01]  /*5850*/  LEA.HI.X.SX32 R5, R0, R66, 0x1, P5 ;  /* 0x0000004200057211 */ /* 0x000fe200028f0eff */
[----:B------:R-:W-:Y:S01]  /*5860*/  IMAD R0, R12, UR6, RZ ;  /* 0x000000060c007c24 */ /* 0x000fe2000f8e02ff */
[----:B--2---:R-:W-:-:S02]  /*5870*/  IADD3 R24, P4, R10, R32, RZ ;  /* 0x000000200a187210 */ /* 0x004fc40007f9e0ff */
[C---:B------:R-:W-:Y:S01]  /*5880*/  ISETP.LT.AND P5, PT, R11.reuse, UR7, !P0 ;  /* 0x000000070b007c0c */ /* 0x040fe2000c7a1270 */
[----:B------:R-:W-:Y:S01]  /*5890*/  IMAD R11, R11, UR6, RZ ;  /* 0x000000060b0b7c24 */ /* 0x000fe2000f8e02ff */
[-C--:B------:R-:W-:Y:S01]  /*58a0*/  LEA.HI.X.SX32 R9, R9, R66.reuse, 0x1, P6 ;  /* 0x0000004209097211 */ /* 0x080fe200030f0eff */
[----:B------:R-:W-:Y:S01]  /*58b0*/  @P3 STG.E.U8 desc[UR16][R4.64], R51 ;  /* 0x0000003304003986 */ /* 0x000fe2000c101110 */
[----:B------:R-:W-:Y:S02]  /*58c0*/  LEA.HI.X.SX32 R25, R10, R66, 0x1, P4 ;  /* 0x000000420a197211 */ /* 0x000fe400020f0eff */
[CC--:B------:R-:W-:Y:S01]  /*58d0*/  IADD3 R10, P3, R11.reuse, R32.reuse, RZ ;  /* 0x000000200b0a7210 */ /* 0x0c0fe20007f7e0ff */
[----:B------:R-:W1:Y:S01]  /*58e0*/  LDS.128 R4, [R33] ;  /* 0x0000000021047984 */ /* 0x000e620000000c00 */
[----:B0-----:R-:W-:Y:S02]  /*58f0*/  IADD3 R2, P4, R0, R32, RZ ;  /* 0x0000002000027210 */ /* 0x001fe40007f9e0ff */
[----:B------:R-:W-:Y:S01]  /*5900*/  LEA.HI.X.SX32 R11, R11, R66, 0x1, P3 ;  /* 0x000000420b0b7211 */ /* 0x000fe200018f0eff */
[----:B------:R0:W-:Y:S01]  /*5910*/  @P1 STG.E.U8 desc[UR16][R8.64], R49 ;  /* 0x0000003108001986 */ /* 0x0001e2000c101110 */
[----:B------:R-:W-:-:S02]  /*5920*/  ISETP.LT.AND P1, PT, R12, UR7, !P0 ;  /* 0x000000070c007c0c */ /* 0x000fc4000c721270 */
[----:B------:R-:W-:Y:S01]  /*5930*/  ISETP.LT.AND P3, PT, R14, UR7, !P0 ;  /* 0x000000070e007c0c */ /* 0x000fe2000c761270 */
[----:B------:R-:W-:Y:S01]  /*5940*/  @P2 STG.E.U8 desc[UR16][R24.64], R47 ;  /* 0x0000002f18002986 */ /* 0x000fe2000c101110 */
[C---:B------:R-:W-:Y:S01]  /*5950*/  ISETP.LT.AND P2, PT, R13.reuse, UR7, !P0 ;  /* 0x000000070d007c0c */ /* 0x040fe2000c741270 */
[----:B------:R-:W-:Y:S01]  /*5960*/  IMAD R13, R13, UR6, RZ ;  /* 0x000000060d0d7c24 */ /* 0x000fe2000f8e02ff */
[----:B------:R-:W-:Y:S01]  /*5970*/  LEA.HI.X.SX32 R3, R0, R66, 0x1, P4 ;  /* 0x0000004200037211 */ /* 0x000fe200020f0eff */
[----:B------:R-:W-:Y:S01]  /*5980*/  IMAD R14, R14, UR6, RZ ;  /* 0x000000060e0e7c24 */ /* 0x000fe2000f8e02ff */
[----:B------:R-:W-:Y:S01]  /*5990*/  @P5 STG.E.U8 desc[UR16][R10.64], R45 ;  /* 0x0000002d0a005986 */ /* 0x000fe2000c101110 */
[C---:B------:R-:W-:Y:S01]  /*59a0*/  ISETP.LT.AND P4, PT, R15.reuse, UR7, !P0 ;  /* 0x000000070f007c0c */ /* 0x040fe2000c781270 */
[----:B------:R-:W-:Y:S01]  /*59b0*/  IMAD R15, R15, UR6, RZ ;  /* 0x000000060f0f7c24 */ /* 0x000fe2000f8e02ff */
[-C--:B0-----:R-:W-:Y:S01]  /*59c0*/  IADD3 R8, P6, R13, R32.reuse, RZ ;  /* 0x000000200d087210 */ /* 0x081fe20007fde0ff */
[----:B------:R-:W-:Y:S01]  /*59d0*/  IMAD R0, R63, UR6, RZ ;  /* 0x000000063f007c24 */ /* 0x000fe2000f8e02ff */
[----:B------:R-:W-:Y:S01]  /*59e0*/  IADD3 R12, P5, R14, R32, RZ ;  /* 0x000000200e0c7210 */ /* 0x000fe20007fbe0ff */
[----:B------:R0:W-:Y:S01]  /*59f0*/  @P1 STG.E.U8 desc[UR16][R2.64], R43 ;  /* 0x0000002b02001986 */ /* 0x0001e2000c101110 */
[----:B------:R-:W-:-:S02]  /*5a00*/  LEA.HI.X.SX32 R9, R13, R66, 0x1, P6 ;  /* 0x000000420d097211 */ /* 0x000fc400030f0eff */
[----:B------:R-:W-:Y:S02]  /*5a10*/  LEA.HI.X.SX32 R13, R14, R66, 0x1, P5 ;  /* 0x000000420e0d7211 */ /* 0x000fe400028f0eff */
[----:B------:R-:W-:Y:S01]  /*5a20*/  IADD3 R14, P1, R15, R32, RZ ;  /* 0x000000200f0e7210 */ /* 0x000fe20007f3e0ff */
[----:B------:R2:W-:Y:S01]  /*5a30*/  @P2 STG.E.U8 desc[UR16][R8.64], R41 ;  /* 0x0000002908002986 */ /* 0x0005e2000c101110 */
[C---:B------:R-:W-:Y:S01]  /*5a40*/  ISETP.LT.AND P2, PT, R17.reuse, UR7, !P0 ;  /* 0x0000000711007c0c */ /* 0x040fe2000c741270 */
[----:B------:R-:W-:Y:S01]  /*5a50*/  IMAD R17, R17, UR6, RZ ;  /* 0x0000000611117c24 */ /* 0x000fe2000f8e02ff */
[----:B------:R-:W-:Y:S01]  /*5a60*/  LEA.HI.X.SX32 R15, R15, R66, 0x1, P1 ;  /* 0x000000420f0f7211 */ /* 0x000fe200008f0eff */
[----:B------:R3:W-:Y:S01]  /*5a70*/  @P3 STG.E.U8 desc[UR16][R12.64], R39 ;  /* 0x000000270c003986 */ /* 0x0007e2000c101110 */
[C---:B------:R-:W-:Y:S01]  /*5a80*/  ISETP.LT.AND P3, PT, R16.reuse, UR7, !P0 ;  /* 0x0000000710007c0c */ /* 0x040fe2000c761270 */
[----:B------:R-:W-:Y:S01]  /*5a90*/  IMAD R16, R16, UR6, RZ ;  /* 0x0000000610107c24 */ /* 0x000fe2000f8e02ff */
[-C--:B0-----:R-:W-:Y:S01]  /*5aa0*/  IADD3 R2, P5, R17, R32.reuse, RZ ;  /* 0x0000002011027210 */ /* 0x081fe20007fbe0ff */
[----:B------:R0:W-:Y:S01]  /*5ab0*/  @P4 STG.E.U8 desc[UR16][R14.64], R37 ;  /* 0x000000250e004986 */ /* 0x0001e2000c101110 */
[C---:B------:R-:W-:Y:S01]  /*5ac0*/  ISETP.LT.AND P4, PT, R18.reuse, UR7, !P0 ;  /* 0x0000000712007c0c */ /* 0x040fe2000c781270 */
[----:B------:R-:W-:Y:S01]  /*5ad0*/  IMAD R18, R18, UR6, RZ ;  /* 0x0000000612127c24 */ /* 0x000fe2000f8e02ff */
[----:B------:R-:W-:-:S02]  /*5ae0*/  IADD3 R10, P1, R16, R32, RZ ;  /* 0x00000020100a7210 */ /* 0x000fc40007f3e0ff */
[-C--:B------:R-:W-:Y:S02]  /*5af0*/  LEA.HI.X.SX32 R3, R17, R66.reuse, 0x1, P5 ;  /* 0x0000004211037211 */ /* 0x080fe400028f0eff */
[----:B------:R-:W-:Y:S02]  /*5b00*/  LEA.HI.X.SX32 R11, R16, R66, 0x1, P1 ;  /* 0x00000042100b7211 */ /* 0x000fe400008f0eff */
[C---:B------:R-:W-:Y:S01]  /*5b10*/  ISETP.LT.AND P1, PT, R19.reuse, UR7, !P0 ;  /* 0x0000000713007c0c */ /* 0x040fe2000c721270 */
[----:B------:R-:W-:Y:S01]  /*5b20*/  IMAD R19, R19, UR6, RZ ;  /* 0x0000000613137c24 */ /* 0x000fe2000f8e02ff */
[-C--:B--2---:R-:W-:Y:S01]  /*5b30*/  IADD3 R8, P6, R18, R32.reuse, RZ ;  /* 0x0000002012087210 */ /* 0x084fe20007fde0ff */
[----:B------:R2:W-:Y:S01]  /*5b40*/  @P3 STG.E.U8 desc[UR16][R10.64], R35 ;  /* 0x000000230a003986 */ /* 0x0005e2000c101110 */
[----:B-1----:R-:W-:Y:S02]  /*5b50*/  PRMT R17, R4, 0x7770, RZ ;  /* 0x0000777004117816 */ /* 0x002fe400000000ff */
[----:B---3--:R-:W-:Y:S01]  /*5b60*/  IADD3 R12, P3, R19, R32, RZ ;  /* 0x00000020130c7210 */ /* 0x008fe20007f7e0ff */
[----:B------:R1:W-:Y:S01]  /*5b70*/  @P2 STG.E.U8 desc[UR16][R2.64], R31 ;  /* 0x0000001f02002986 */ /* 0x0003e2000c101110 */
[C---:B------:R-:W-:Y:S01]  /*5b80*/  ISETP.LT.AND P2, PT, R20.reuse, UR7, !P0 ;  /* 0x0000000714007c0c */ /* 0x040fe2000c741270 */
[----:B------:R-:W-:Y:S01]  /*5b90*/  IMAD R20, R20, UR6, RZ ;  /* 0x0000000614147c24 */ /* 0x000fe2000f8e02ff */
[----:B------:R-:W-:-:S02]  /*5ba0*/  LEA.HI.X.SX32 R9, R18, R66, 0x1, P6 ;  /* 0x0000004212097211 */ /* 0x000fc400030f0eff */
[----:B------:R-:W-:Y:S02]  /*5bb0*/  LEA.HI.X.SX32 R13, R19, R66, 0x1, P3 ;  /* 0x00000042130d7211 */ /* 0x000fe400018f0eff */
[----:B0-----:R-:W-:Y:S01]  /*5bc0*/  PRMT R15, R5, 0x7770, RZ ;  /* 0x00007770050f7816 */ /* 0x001fe200000000ff */
[----:B------:R-:W-:Y:S01]  /*5bd0*/  @P4 STG.E.U8 desc[UR16][R8.64], R17 ;  /* 0x0000001108004986 */ /* 0x000fe2000c101110 */
[C---:B--2---:R-:W-:Y:S02]  /*5be0*/  IADD3 R10, P6, R20.reuse, R32, RZ ;  /* 0x00000020140a7210 */ /* 0x044fe40007fde0ff */
[C---:B------:R-:W-:Y:S01]  /*5bf0*/  ISETP.LT.AND P4, PT, R21.reuse, UR7, !P0 ;  /* 0x0000000715007c0c */ /* 0x040fe2000c781270 */
[----:B------:R0:W-:Y:S01]  /*5c00*/  @P1 STG.E.U8 desc[UR16][R12.64], R15 ;  /* 0x0000000f0c001986 */ /* 0x0001e2000c101110 */
[----:B------:R-:W-:Y:S01]  /*5c10*/  IMAD R21, R21, UR6, RZ ;  /* 0x0000000615157c24 */ /* 0x000fe2000f8e02ff */
[C---:B------:R-:W-:Y:S01]  /*5c20*/  ISETP.LT.AND P1, PT, R23.reuse, UR7, !P0 ;  /* 0x0000000717007c0c */ /* 0x040fe2000c721270 */
[----:B------:R-:W-:Y:S01]  /*5c30*/  IMAD R23, R23, UR6, RZ ;  /* 0x0000000617177c24 */ /* 0x000fe2000f8e02ff */
[----:B------:R-:W-:-:S02]  /*5c40*/  LEA.HI.X.SX32 R11, R20, R66, 0x1, P6 ;  /* 0x00000042140b7211 */ /* 0x000fc400030f0eff */
[----:B------:R-:W-:Y:S02]  /*5c50*/  PRMT R25, R6, 0x7770, RZ ;  /* 0x0000777006197816 */ /* 0x000fe400000000ff */
[C---:B------:R-:W-:Y:S01]  /*5c60*/  ISETP.LT.AND P3, PT, R22.reuse, UR7, !P0 ;  /* 0x0000000716007c0c */ /* 0x040fe2000c761270 */
[----:B------:R-:W-:Y:S01]  /*5c70*/  IMAD R22, R22, UR6, RZ ;  /* 0x0000000616167c24 */ /* 0x000fe2000f8e02ff */
[-C--:B-1----:R-:W-:Y:S01]  /*5c80*/  IADD3 R2, P5, R21, R32.reuse, RZ ;  /* 0x0000002015027210 */ /* 0x082fe20007fbe0ff */
[----:B------:R1:W-:Y:S01]  /*5c90*/  @P2 STG.E.U8 desc[UR16][R10.64], R25 ;  /* 0x000000190a002986 */ /* 0x0003e2000c101110 */
[-C--:B0-----:R-:W-:Y:S02]  /*5ca0*/  IADD3 R12, P2, R23, R32.reuse, RZ ;  /* 0x00000020170c7210 */ /* 0x081fe40007f5e0ff */
[----:B------:R-:W-:Y:S02]  /*5cb0*/  IADD3 R8, P6, R22, R32, RZ ;  /* 0x0000002016087210 */ /* 0x000fe40007fde0ff */
[----:B------:R-:W-:-:S02]  /*5cc0*/  LEA.HI.X.SX32 R3, R21, R66, 0x1, P5 ;  /* 0x0000004215037211 */ /* 0x000fc400028f0eff */
[----:B------:R-:W-:Y:S02]  /*5cd0*/  PRMT R19, R7, 0x7770, RZ ;  /* 0x0000777007137816 */ /* 0x000fe400000000ff */
[-C--:B------:R-:W-:Y:S02]  /*5ce0*/  LEA.HI.X.SX32 R13, R23, R66.reuse, 0x1, P2 ;  /* 0x00000042170d7211 */ /* 0x080fe400010f0eff */
[C---:B------:R-:W-:Y:S01]  /*5cf0*/  ISETP.LT.AND P2, PT, R56.reuse, UR7, !P0 ;  /* 0x0000000738007c0c */ /* 0x040fe2000c741270 */
[----:B------:R-:W-:Y:S01]  /*5d00*/  IMAD R56, R56, UR6, RZ ;  /* 0x0000000638387c24 */ /* 0x000fe2000f8e02ff */
[----:B------:R-:W-:Y:S01]  /*5d10*/  LEA.HI.X.SX32 R9, R22, R66, 0x1, P6 ;  /* 0x0000004216097211 */ /* 0x000fe200030f0eff */
[----:B------:R0:W-:Y:S01]  /*5d20*/  @P4 STG.E.U8 desc[UR16][R2.64], R19 ;  /* 0x0000001302004986 */ /* 0x0001e2000c101110 */
[----:B------:R-:W-:Y:S02]  /*5d30*/  PRMT R17, R4, 0x7771, RZ ;  /* 0x0000777104117816 */ /* 0x000fe400000000ff */
[----:B------:R-:W-:-:S02]  /*5d40*/  PRMT R15, R5, 0x7771, RZ ;  /* 0x00007771050f7816 */ /* 0x000fc400000000ff */
[C---:B------:R-:W-:Y:S01]  /*5d50*/  ISETP.LT.AND P4, PT, R57.reuse, UR7, !P0 ;  /* 0x0000000739007c0c */ /* 0x040fe2000c781270 */
[----:B------:R-:W-:Y:S01]  /*5d60*/  IMAD R57, R57, UR6, RZ ;  /* 0x0000000639397c24 */ /* 0x000fe2000f8e02ff */
[----:B-1----:R-:W-:Y:S01]  /*5d70*/  IADD3 R10, P6, R56, R32, RZ ;  /* 0x00000020380a7210 */ /* 0x002fe20007fde0ff */
[----:B------:R1:W-:Y:S01]  /*5d80*/  @P3 STG.E.U8 desc[UR16][R8.64], R17 ;  /* 0x0000001108003986 */ /* 0x0003e2000c101110 */
[C---:B------:R-:W-:Y:S01]  /*5d90*/  ISETP.LT.AND P3, PT, R58.reuse, UR7, !P0 ;  /* 0x000000073a007c0c */ /* 0x040fe2000c761270 */
[----:B------:R-:W-:Y:S01]  /*5da0*/  IMAD R58, R58, UR6, RZ ;  /* 0x000000063a3a7c24 */ /* 0x000fe2000f8e02ff */
[----:B------:R-:W-:Y:S01]  /*5db0*/  LEA.HI.X.SX32 R11, R56, R66, 0x1, P6 ;  /* 0x00000042380b7211 */ /* 0x000fe200030f0eff */
[----:B------:R2:W-:Y:S01]  /*5dc0*/  @P1 STG.E.U8 desc[UR16][R12.64], R15 ;  /* 0x0000000f0c001986 */ /* 0x0005e2000c101110 */
[C---:B------:R-:W-:Y:S01]  /*5dd0*/  ISETP.LT.AND P1, PT, R59.reuse, UR7, !P0 ;  /* 0x000000073b007c0c */ /* 0x040fe2000c721270 */
[----:B------:R-:W-:Y:S01]  /*5de0*/  IMAD R59, R59, UR6, RZ ;  /* 0x000000063b3b7c24 */ /* 0x000fe2000f8e02ff */
[----:B0-----:R-:W-:-:S02]  /*5df0*/  IADD3 R2, P5, R57, R32, RZ ;  /* 0x0000002039027210 */ /* 0x001fc40007fbe0ff */
[----:B------:R-:W-:Y:S02]  /*5e00*/  PRMT R21, R6, 0x7771, RZ ;  /* 0x0000777106157816 */ /* 0x000fe400000000ff */
[----:B------:R-:W-:Y:S02]  /*5e10*/  LEA.HI.X.SX32 R3, R57, R66, 0x1, P5 ;  /* 0x0000004239037211 */ /* 0x000fe400028f0eff */
[-C--:B-1----:R-:W-:Y:S01]  /*5e20*/  IADD3 R8, P6, R58, R32.reuse, RZ ;  /* 0x000000203a087210 */ /* 0x082fe20007fde0ff */
[----:B------:R-:W-:Y:S01]  /*5e30*/  @P2 STG.E.U8 desc[UR16][R10.64], R21 ;  /* 0x000000150a002986 */ /* 0x000fe2000c101110 */
[----:B------:R-:W-:Y:S02]  /*5e40*/  PRMT R17, R4, 0x7772, RZ ;  /* 0x0000777204117816 */ /* 0x000fe400000000ff */
[----:B--2---:R-:W-:Y:S02]  /*5e50*/  PRMT R15, R7, 0x7771, RZ ;  /* 0x00007771070f7816 */ /* 0x004fe400000000ff */
[----:B------:R-:W-:-:S02]  /*5e60*/  IADD3 R12, P2, R59, R32, RZ ;  /* 0x000000203b0c7210 */ /* 0x000fc40007f5e0ff */
[-C--:B------:R-:W-:Y:S01]  /*5e70*/  LEA.HI.X.SX32 R9, R58, R66.reuse, 0x1, P6 ;  /* 0x000000423a097211 */ /* 0x080fe200030f0eff */
[----:B------:R0:W-:Y:S01]  /*5e80*/  @P4 STG.E.U8 desc[UR16][R2.64], R15 ;  /* 0x0000000f02004986 */ /* 0x0001e2000c101110 */
[----:B------:R-:W-:Y:S02]  /*5e90*/  LEA.HI.X.SX32 R13, R59, R66, 0x1, P2 ;  /* 0x000000423b0d7211 */ /* 0x000fe400010f0eff */
[----:B------:R-:W-:Y:S01]  /*5ea0*/  PRMT R19, R5, 0x7772, RZ ;  /* 0x0000777205137816 */ /* 0x000fe200000000ff */
[----:B------:R1:W-:Y:S01]  /*5eb0*/  @P3 STG.E.U8 desc[UR16][R8.64], R17 ;  /* 0x0000001108003986 */ /* 0x0003e2000c101110 */
[C---:B------:R-:W-:Y:S01]  /*5ec0*/  ISETP.LT.AND P4, PT, R61.reuse, UR7, !P0 ;  /* 0x000000073d007c0c */ /* 0x040fe2000c781270 */
[----:B------:R-:W-:Y:S01]  /*5ed0*/  IMAD R61, R61, UR6, RZ ;  /* 0x000000063d3d7c24 */ /* 0x000fe2000f8e02ff */
[C---:B------:R-:W-:Y:S01]  /*5ee0*/  ISETP.LT.AND P3, PT, R62.reuse, UR7, !P0 ;  /* 0x000000073e007c0c */ /* 0x040fe2000c761270 */
[----:B------:R2:W-:Y:S01]  /*5ef0*/  @P1 STG.E.U8 desc[UR16][R12.64], R19 ;  /* 0x000000130c001986 */ /* 0x0005e2000c101110 */
[----:B------:R-:W-:Y:S01]  /*5f00*/  IMAD R62, R62, UR6, RZ ;  /* 0x000000063e3e7c24 */ /* 0x000fe2000f8e02ff */
[C---:B------:R-:W-:Y:S01]  /*5f10*/  ISETP.LT.AND P5, PT, R60.reuse, UR7, !P0 ;  /* 0x000000073c007c0c */ /* 0x040fe2000c7a1270 */
[----:B------:R-:W-:Y:S01]  /*5f20*/  IMAD R60, R60, UR6, RZ ;  /* 0x000000063c3c7c24 */ /* 0x000fe2000f8e02ff */
[----:B------:R-:W-:Y:S01]  /*5f30*/  PRMT R25, R6, 0x7772, RZ ;  /* 0x0000777206197816 */ /* 0x000fe200000000ff */
[----:B0-----:R-:W-:Y:S01]  /*5f40*/  IMAD R15, R64, UR6, RZ ;  /* 0x00000006400f7c24 */ /* 0x001fe2000f8e02ff */
[----:B------:R-:W-:-:S02]  /*5f50*/  IADD3 R10, P2, R62, R32, RZ ;  /* 0x000000203e0a7210 */ /* 0x000fc40007f5e0ff */
[-C--:B-1----:R-:W-:Y:S01]  /*5f60*/  IADD3 R8, P1, R61, R32.reuse, RZ ;  /* 0x000000203d087210 */ /* 0x082fe20007f3e0ff */
[----:B------:R-:W-:Y:S01]  /*5f70*/  IMAD R17, R65, UR6, RZ ;  /* 0x0000000641117c24 */ /* 0x000fe2000f8e02ff */
[----:B------:R-:W-:Y:S02]  /*5f80*/  IADD3 R2, P6, R60, R32, RZ ;  /* 0x000000203c027210 */ /* 0x000fe40007fde0ff */
[----:B------:R-:W-:Y:S02]  /*5f90*/  LEA.HI.X.SX32 R9, R61, R66, 0x1, P1 ;  /* 0x000000423d097211 */ /* 0x000fe400008f0eff */
[----:B------:R-:W-:Y:S02]  /*5fa0*/  IADD3 R14, P1, R15, R32, RZ ;  /* 0x000000200f0e7210 */ /* 0x000fe40007f3e0ff */
[----:B------:R-:W-:Y:S02]  /*5fb0*/  LEA.HI.X.SX32 R11, R62, R66, 0x1, P2 ;  /* 0x000000423e0b7211 */ /* 0x000fe400010f0eff */
[----:B------:R-:W-:-:S02]  /*5fc0*/  ISETP.LT.AND P2, PT, R63, UR7, !P0 ;  /* 0x000000073f007c0c */ /* 0x000fc4000c741270 */
[-C--:B------:R-:W-:Y:S02]  /*5fd0*/  LEA.HI.X.SX32 R15, R15, R66.reuse, 0x1, P1 ;  /* 0x000000420f0f7211 */ /* 0x080fe400008f0eff */
[----:B------:R-:W-:Y:S02]  /*5fe0*/  ISETP.LT.AND P1, PT, R64, UR7, !P0 ;  /* 0x0000000740007c0c */ /* 0x000fe4000c721270 */
[----:B------:R-:W-:Y:S02]  /*5ff0*/  ISETP.LT.AND P0, PT, R65, UR7, !P0 ;  /* 0x0000000741007c0c */ /* 0x000fe4000c701270 */
[----:B------:R-:W-:Y:S02]  /*6000*/  LEA.HI.X.SX32 R3, R60, R66, 0x1, P6 ;  /* 0x000000423c037211 */ /* 0x000fe400030f0eff */
[----:B--2---:R-:W-:Y:S02]  /*6010*/  IADD3 R12, P6, R0, R32, RZ ;  /* 0x00000020000c7210 */ /* 0x004fe40007fde0ff */
[----:B------:R-:W-:Y:S01]  /*6020*/  PRMT R23, R7, 0x7772, RZ ;  /* 0x0000777207177816 */ /* 0x000fe200000000ff */
[----:B------:R0:W-:Y:S01]  /*6030*/  @P5 STG.E.U8 desc[UR16][R2.64], R25 ;  /* 0x0000001902005986 */ /* 0x0001e2000c101110 */
[----:B------:R-:W-:-:S02]  /*6040*/  PRMT R21, R4, 0x7773, RZ ;  /* 0x0000777304157816 */ /* 0x000fc400000000ff */
[----:B------:R-:W-:Y:S01]  /*6050*/  LEA.HI.X.SX32 R13, R0, R66, 0x1, P6 ;  /* 0x00000042000d7211 */ /* 0x000fe200030f0eff */
[----:B------:R0:W-:Y:S01]  /*6060*/  @P4 STG.E.U8 desc[UR16][R8.64], R23 ;  /* 0x0000001708004986 */ /* 0x0001e2000c101110 */
[----:B------:R-:W-:Y:S02]  /*6070*/  PRMT R19, R5, 0x7773, RZ ;  /* 0x0000777305137816 */ /* 0x000fe400000000ff */
[----:B------:R-:W-:Y:S01]  /*6080*/  PRMT R5, R6, 0x7773, RZ ;  /* 0x0000777306057816 */ /* 0x000fe200000000ff */
[----:B------:R0:W-:Y:S01]  /*6090*/  @P3 STG.E.U8 desc[UR16][R10.64], R21 ;  /* 0x000000150a003986 */ /* 0x0001e2000c101110 */
[----:B------:R-:W-:Y:S02]  /*60a0*/  IADD3 R16, P6, R17, R32, RZ ;  /* 0x0000002011107210 */ /* 0x000fe40007fde0ff */
[----:B------:R-:W-:Y:S01]  /*60b0*/  PRMT R7, R7, 0x7773, RZ ;  /* 0x0000777307077816 */ /* 0x000fe200000000ff */
[----:B------:R0:W-:Y:S01]  /*60c0*/  @P2 STG.E.U8 desc[UR16][R12.64], R19 ;  /* 0x000000130c002986 */ /* 0x0001e2000c101110 */
[----:B------:R-:W-:-:S03]  /*60d0*/  LEA.HI.X.SX32 R17, R17, R66, 0x1, P6 ;  /* 0x0000004211117211 */ /* 0x000fc600030f0eff */
[----:B------:R0:W-:Y:S01]  /*60e0*/  @P1 STG.E.U8 desc[UR16][R14.64], R5 ;  /* 0x000000050e001986 */ /* 0x0001e2000c101110 */
[----:B------:R-:W-:Y:S05]  /*60f0*/  @!P0 EXIT ;  /* 0x000000000000894d */ /* 0x000fea0003800000 */
[----:B------:R-:W-:Y:S01]  /*6100*/  STG.E.U8 desc[UR16][R16.64], R7 ;  /* 0x0000000710007986 */ /* 0x000fe2000c101110 */
[----:B------:R-:W-:Y:S05]  /*6110*/  EXIT ;  /* 0x000000000000794d */ /* 0x000fea0003800000 */
.L_x_3:
[----:B------:R-:W-:-:S00]  /*6120*/  BRA `(.L_x_3) ;  /* 0xfffffffc00fc7947 */ /* 0x000fc0000383ffff */
[----:B------:R-:W-:-:S00]  /*6130*/  NOP ;  /* 0x0000000000007918 */ /* 0x000fc00000000000 */
        /* <DEDUP_REMOVED lines=12> */
.L_x_4:


//--------------------- .nv.shared.matmul_kernel  --------------------------
	.section	.nv.shared.matmul_kernel,"aw",@nobits
	.sectionflags	@""
	.align	16
	.zero		1024


//--------------------- .nv.shared.reserved.0     --------------------------
	.section	.nv.shared.reserved.0,"aw",@nobits
	.weak		__nv_reservedSMEM_offset_0_alias
	.size		__nv_reservedSMEM_offset_0_alias, 0, 0
	.other		__nv_reservedSMEM_offset_0_alias,@"STO_CUDA_RESERVED_SHARED STV_DEFAULT"
__nv_reservedSMEM_offset_0_alias:
	.zero		0


//--------------------- .nv.constant0.matmul_kernel --------------------------
	.section	.nv.constant0.matmul_kernel,"a",@progbits
	.sectionflags	@""
	.align	4
.nv.constant0.matmul_kernel:
	.zero		608


//--------------------- SYMBOLS --------------------------

	.type		.nv.reservedSmem.offset0,@object
	.size		.nv.reservedSmem.offset0,0x4
